//
// Generated by NVIDIA NVVM Compiler
//
// Compiler Build ID: CL-36424714
// Cuda compilation tools, release 13.0, V13.0.88
// Based on NVVM 20.0.0
//

.version 9.0
.target sm_100
.address_size 64

	// .globl	_Z20mandelbrot_single_smjjPjj

.visible .entry _Z20mandelbrot_single_smjjPjj(
	.param .u32 _Z20mandelbrot_single_smjjPjj_param_0,
	.param .u32 _Z20mandelbrot_single_smjjPjj_param_1,
	.param .u64 .ptr .align 1 _Z20mandelbrot_single_smjjPjj_param_2,
	.param .u32 _Z20mandelbrot_single_smjjPjj_param_3
)
{
	.reg .pred 	%p<16>;
	.reg .b32 	%r<24>;
	.reg .b32 	%f<26>;
	.reg .b64 	%rd<67>;

	ld.param.u32 	%r3, [_Z20mandelbrot_single_smjjPjj_param_0];
	ld.param.u32 	%r4, [_Z20mandelbrot_single_smjjPjj_param_1];
	ld.param.u64 	%rd34, [_Z20mandelbrot_single_smjjPjj_param_2];
	ld.param.u32 	%rd4, [_Z20mandelbrot_single_smjjPjj_param_3];
	cvta.to.global.u64 	%rd1, %rd34;
	cvt.u64.u32 	%rd2, %r3;
	mul.wide.u32 	%rd3, %r3, %r3;
	add.s64 	%rd35, %rd3, %rd4;
	add.s64 	%rd5, %rd35, -1;
	and.b64  	%rd36, %rd5, -4294967296;
	setp.ne.s64 	%p1, %rd36, 0;
	@%p1 bra 	$L__BB0_2;
	cvt.u32.u64 	%r5, %rd4;
	cvt.u32.u64 	%r6, %rd5;
	div.u32 	%r7, %r6, %r5;
	cvt.u64.u32 	%rd58, %r7;
	bra.uni 	$L__BB0_3;
$L__BB0_2:
	div.u64 	%rd58, %rd5, %rd4;
$L__BB0_3:
	mov.u32 	%r8, %tid.x;
	shr.u32 	%r9, %r8, 5;
	cvt.u64.u32 	%rd37, %r9;
	mul.lo.s64 	%rd9, %rd58, %rd37;
	add.s64 	%rd38, %rd9, %rd58;
	min.u64 	%rd10, %rd38, %rd3;
	and.b32  	%r10, %r8, 31;
	cvt.u64.u32 	%rd11, %r10;
	add.s64 	%rd61, %rd9, %rd11;
	setp.ge.u64 	%p2, %rd61, %rd10;
	@%p2 bra 	$L__BB0_23;
	setp.eq.s32 	%p3, %r4, 0;
	@%p3 bra 	$L__BB0_8;
	cvt.rn.f32.u32 	%f1, %r3;
	cvt.u32.u64 	%r11, %rd2;
$L__BB0_6:
	and.b64  	%rd39, %rd61, -4294967296;
	setp.ne.s64 	%p4, %rd39, 0;
	@%p4 bra 	$L__BB0_19;
	cvt.u32.u64 	%r12, %rd61;
	div.u32 	%r13, %r12, %r11;
	mul.lo.s32 	%r14, %r13, %r11;
	sub.s32 	%r15, %r12, %r14;
	cvt.u64.u32 	%rd65, %r13;
	cvt.u64.u32 	%rd66, %r15;
	bra.uni 	$L__BB0_20;
$L__BB0_8:
	add.s64 	%rd43, %rd61, 32;
	max.u64 	%rd44, %rd10, %rd43;
	not.b64 	%rd45, %rd9;
	add.s64 	%rd46, %rd44, %rd45;
	sub.s64 	%rd13, %rd46, %rd11;
	shr.u64 	%rd47, %rd13, 5;
	add.s64 	%rd14, %rd47, 1;
	and.b64  	%rd15, %rd14, 7;
	setp.lt.u64 	%p9, %rd13, 224;
	@%p9 bra 	$L__BB0_11;
	and.b64  	%rd59, %rd14, 1152921504606846968;
$L__BB0_10:
	.pragma "nounroll";
	shl.b64 	%rd48, %rd61, 2;
	add.s64 	%rd49, %rd1, %rd48;
	mov.b32 	%r19, 0;
	st.global.u32 	[%rd49], %r19;
	st.global.u32 	[%rd49+128], %r19;
	st.global.u32 	[%rd49+256], %r19;
	st.global.u32 	[%rd49+384], %r19;
	st.global.u32 	[%rd49+512], %r19;
	st.global.u32 	[%rd49+640], %r19;
	st.global.u32 	[%rd49+768], %r19;
	st.global.u32 	[%rd49+896], %r19;
	add.s64 	%rd61, %rd61, 256;
	add.s64 	%rd59, %rd59, -8;
	setp.ne.s64 	%p10, %rd59, 0;
	@%p10 bra 	$L__BB0_10;
$L__BB0_11:
	setp.eq.s64 	%p11, %rd15, 0;
	@%p11 bra 	$L__BB0_23;
	setp.lt.u64 	%p12, %rd15, 4;
	@%p12 bra 	$L__BB0_14;
	shl.b64 	%rd50, %rd61, 2;
	add.s64 	%rd51, %rd1, %rd50;
	mov.b32 	%r20, 0;
	st.global.u32 	[%rd51], %r20;
	st.global.u32 	[%rd51+128], %r20;
	st.global.u32 	[%rd51+256], %r20;
	st.global.u32 	[%rd51+384], %r20;
	add.s64 	%rd61, %rd61, 128;
$L__BB0_14:
	and.b64  	%rd52, %rd14, 3;
	setp.eq.s64 	%p13, %rd52, 0;
	@%p13 bra 	$L__BB0_23;
	setp.eq.s64 	%p14, %rd52, 1;
	@%p14 bra 	$L__BB0_17;
	shl.b64 	%rd53, %rd61, 2;
	add.s64 	%rd54, %rd1, %rd53;
	mov.b32 	%r21, 0;
	st.global.u32 	[%rd54], %r21;
	st.global.u32 	[%rd54+128], %r21;
	add.s64 	%rd61, %rd61, 64;
$L__BB0_17:
	and.b64  	%rd55, %rd13, 32;
	setp.ne.s64 	%p15, %rd55, 0;
	@%p15 bra 	$L__BB0_23;
	shl.b64 	%rd56, %rd61, 2;
	add.s64 	%rd57, %rd1, %rd56;
	mov.b32 	%r22, 0;
	st.global.u32 	[%rd57], %r22;
	bra.uni 	$L__BB0_23;
$L__BB0_19:
	div.u64 	%rd65, %rd61, %rd2;
	mul.lo.s64 	%rd40, %rd65, %rd2;
	sub.s64 	%rd66, %rd61, %rd40;
$L__BB0_20:
	cvt.u32.u64 	%r17, %rd65;
	cvt.u32.u64 	%r18, %rd66;
	cvt.rn.f32.u32 	%f13, %r18;
	div.rn.f32 	%f14, %f13, %f1;
	fma.rn.f32 	%f2, %f14, 0f40400000, 0fC0000000;
	cvt.rn.f32.u32 	%f15, %r17;
	div.rn.f32 	%f16, %f15, %f1;
	fma.rn.f32 	%f3, %f16, 0f40400000, 0fBFC00000;
	mov.b32 	%r23, 0;
	mov.f32 	%f22, 0f00000000;
	mov.f32 	%f23, %f22;
	mov.f32 	%f24, %f22;
	mov.f32 	%f25, %f22;
$L__BB0_21:
	sub.f32 	%f17, %f25, %f24;
	add.f32 	%f18, %f2, %f17;
	sub.f32 	%f19, %f23, %f22;
	add.f32 	%f20, %f3, %f19;
	mul.f32 	%f25, %f18, %f18;
	mul.f32 	%f24, %f20, %f20;
	add.f32 	%f21, %f18, %f20;
	mul.f32 	%f23, %f21, %f21;
	add.s32 	%r23, %r23, 1;
	add.f32 	%f22, %f25, %f24;
	setp.le.f32 	%p5, %f22, 0f40800000;
	setp.lt.u32 	%p6, %r23, %r4;
	and.pred  	%p7, %p5, %p6;
	@%p7 bra 	$L__BB0_21;
	shl.b64 	%rd41, %rd61, 2;
	add.s64 	%rd42, %rd1, %rd41;
	st.global.u32 	[%rd42], %r23;
	add.s64 	%rd61, %rd61, 32;
	setp.lt.u64 	%p8, %rd61, %rd10;
	@%p8 bra 	$L__BB0_6;
$L__BB0_23:
	ret;

}


// ===== COMPILED SASS (sm_100) =====

	.target	sm_100

	.elftype	@"ET_EXEC"


//--------------------- .note.nv.tkinfo           --------------------------
	.section	.note.nv.tkinfo,"",@"SHT_NOTE"
	.sectionflags	@"SHF_NOTE_NV_TKINFO"
	.tkinfo
        /*0018*/ 	.word	0x00000002
        /*0030*/ 	.string	""
        /*0030*/ 	.string	"ptxas"
        /*0030*/ 	.string	"Cuda compilation tools, release 13.0, V13.0.88"
        /*0030*/ 	.string	"Build cuda_13.0.r13.0/compiler.36424714_0"
        /*0030*/ 	.string	"-arch sm_100 -m 64 "



//--------------------- .note.nv.cuinfo           --------------------------
	.section	.note.nv.cuinfo,"",@"SHT_NOTE"
	.sectionflags	@"SHF_NOTE_NV_CUINFO"
        /*0018*/ 	.short	0x0002
        /*001a*/ 	.short	0x0064
        /*001c*/ 	.short	0x0082
	.zero		2


//--------------------- .nv.info                  --------------------------
	.section	.nv.info,"",@"SHT_CUDA_INFO"
	.align	4


	//----- nvinfo : EIATTR_REGCOUNT
	.align		4
        /*0000*/ 	.byte	0x04, 0x2f
        /*0002*/ 	.short	(.L_1 - .L_0)
	.align		4
.L_0:
        /*0004*/ 	.word	index@(_Z20mandelbrot_single_smjjPjj)
        /*0008*/ 	.word	0x00000016


	//----- nvinfo : EIATTR_FRAME_SIZE
	.align		4
.L_1:
        /*000c*/ 	.byte	0x04, 0x11
        /*000e*/ 	.short	(.L_3 - .L_2)
	.align		4
.L_2:
        /*0010*/ 	.word	index@($__internal_1_$__cuda_sm3x_div_rn_noftz_f32_slowpath)
        /*0014*/ 	.word	0x00000000


	//----- nvinfo : EIATTR_FRAME_SIZE
	.align		4
.L_3:
        /*0018*/ 	.byte	0x04, 0x11
        /*001a*/ 	.short	(.L_5 - .L_4)
	.align		4
.L_4:
        /*001c*/ 	.word	index@($__internal_0_$__cuda_sm20_div_u64)
        /*0020*/ 	.word	0x00000000


	//----- nvinfo : EIATTR_FRAME_SIZE
	.align		4
.L_5:
        /*0024*/ 	.byte	0x04, 0x11
        /*0026*/ 	.short	(.L_7 - .L_6)
	.align		4
.L_6:
        /*0028*/ 	.word	index@(_Z20mandelbrot_single_smjjPjj)
        /*002c*/ 	.word	0x00000000


	//----- nvinfo : EIATTR_MIN_STACK_SIZE
	.align		4
.L_7:
        /*0030*/ 	.byte	0x04, 0x12
        /*0032*/ 	.short	(.L_9 - .L_8)
	.align		4
.L_8:
        /*0034*/ 	.word	index@(_Z20mandelbrot_single_smjjPjj)
        /*0038*/ 	.word	0x00000000
.L_9:


//--------------------- .nv.compat                --------------------------
	.section	.nv.compat,"",@"SHT_CUDA_COMPAT_INFO"
	.align	4
        /*0000*/ 	.byte	0x02, 0x09, 0x00, 0x00, 0x02, 0x02, 0x01, 0x00, 0x02, 0x05, 0x05, 0x00, 0x03, 0x07, 0x01, 0x01
        /*0010*/ 	.byte	0x02, 0x03, 0x00, 0x00, 0x02, 0x06, 0x01, 0x00, 0x04, 0x0b, 0x08, 0x00, 0x01, 0x00, 0x00, 0x00
        /*0020*/ 	.byte	0x00, 0x00, 0x00, 0x00


//--------------------- .nv.info._Z20mandelbrot_single_smjjPjj --------------------------
	.section	.nv.info._Z20mandelbrot_single_smjjPjj,"",@"SHT_CUDA_INFO"
	.sectionflags	@""
	.align	4


	//----- nvinfo : EIATTR_CUDA_API_VERSION
	.align		4
        /*0000*/ 	.byte	0x04, 0x37
        /*0002*/ 	.short	(.L_11 - .L_10)
.L_10:
        /*0004*/ 	.word	0x00000082


	//----- nvinfo : EIATTR_KPARAM_INFO
	.align		4
.L_11:
        /*0008*/ 	.byte	0x04, 0x17
        /*000a*/ 	.short	(.L_13 - .L_12)
.L_12:
        /*000c*/ 	.word	0x00000000
        /*0010*/ 	.short	0x0003
        /*0012*/ 	.short	0x0010
        /*0014*/ 	.byte	0x00, 0xf0, 0x11, 0x00


	//----- nvinfo : EIATTR_KPARAM_INFO
	.align		4
.L_13:
        /*0018*/ 	.byte	0x04, 0x17
        /*001a*/ 	.short	(.L_15 - .L_14)
.L_14:
        /*001c*/ 	.word	0x00000000
        /*0020*/ 	.short	0x0002
        /*0022*/ 	.short	0x0008
        /*0024*/ 	.byte	0x00, 0xf5, 0x21, 0x00


	//----- nvinfo : EIATTR_KPARAM_INFO
	.align		4
.L_15:
        /*0028*/ 	.byte	0x04, 0x17
        /*002a*/ 	.short	(.L_17 - .L_16)
.L_16:
        /*002c*/ 	.word	0x00000000
        /*0030*/ 	.short	0x0001
        /*0032*/ 	.short	0x0004
        /*0034*/ 	.byte	0x00, 0xf0, 0x11, 0x00


	//----- nvinfo : EIATTR_KPARAM_INFO
	.align		4
.L_17:
        /*0038*/ 	.byte	0x04, 0x17
        /*003a*/ 	.short	(.L_19 - .L_18)
.L_18:
        /*003c*/ 	.word	0x00000000
        /*0040*/ 	.short	0x0000
        /*0042*/ 	.short	0x0000
        /*0044*/ 	.byte	0x00, 0xf0, 0x11, 0x00


	//----- nvinfo : EIATTR_SPARSE_MMA_MASK
	.align		4
.L_19:
        /*0048*/ 	.byte	0x03, 0x50
        /*004a*/ 	.short	0x0000


	//----- nvinfo : EIATTR_MAXREG_COUNT
	.align		4
        /*004c*/ 	.byte	0x03, 0x1b
        /*004e*/ 	.short	0x00ff


	//----- nvinfo : EIATTR_MERCURY_ISA_VERSION
	.align		4
        /*0050*/ 	.byte	0x03, 0x5f
        /*0052*/ 	.short	0x0101


	//----- nvinfo : EIATTR_VRC_CTA_INIT_COUNT
	.align		4
        /*0054*/ 	.byte	0x02, 0x4a
	.zero		1
	.zero		1


	//----- nvinfo : EIATTR_EXIT_INSTR_OFFSETS
	.align		4
        /*0058*/ 	.byte	0x04, 0x1c
        /*005a*/ 	.short	(.L_21 - .L_20)


	//   ....[0]....
.L_20:
        /*005c*/ 	.word	0x00000330


	//   ....[1]....
        /*0060*/ 	.word	0x000009a0


	//   ....[2]....
        /*0064*/ 	.word	0x00000c40


	//   ....[3]....
        /*0068*/ 	.word	0x00000d60


	//   ....[4]....
        /*006c*/ 	.word	0x00000df0


	//   ....[5]....
        /*0070*/ 	.word	0x00000e60


	//----- nvinfo : EIATTR_CRS_STACK_SIZE
	.align		4
.L_21:
        /*0074*/ 	.byte	0x04, 0x1e
        /*0076*/ 	.short	(.L_23 - .L_22)
.L_22:
        /*0078*/ 	.word	0x00000000


	//----- nvinfo : EIATTR_CBANK_PARAM_SIZE
	.align		4
.L_23:
        /*007c*/ 	.byte	0x03, 0x19
        /*007e*/ 	.short	0x0014


	//----- nvinfo : EIATTR_PARAM_CBANK
	.align		4
        /*0080*/ 	.byte	0x04, 0x0a
        /*0082*/ 	.short	(.L_25 - .L_24)
	.align		4
.L_24:
        /*0084*/ 	.word	index@(.nv.constant0._Z20mandelbrot_single_smjjPjj)
        /*0088*/ 	.short	0x0380
        /*008a*/ 	.short	0x0014


	//----- nvinfo : EIATTR_SW_WAR
	.align		4
.L_25:
        /*008c*/ 	.byte	0x04, 0x36
        /*008e*/ 	.short	(.L_27 - .L_26)
.L_26:
        /*0090*/ 	.word	0x00000008
.L_27:


//--------------------- .nv.callgraph             --------------------------
	.section	.nv.callgraph,"",@"SHT_CUDA_CALLGRAPH"
	.align	4
	.sectionentsize	8
	.align		4
        /*0000*/ 	.word	0x00000000
	.align		4
        /*0004*/ 	.word	0xffffffff
	.align		4
        /*0008*/ 	.word	0x00000000
	.align		4
        /*000c*/ 	.word	0xfffffffe
	.align		4
        /*0010*/ 	.word	0x00000000
	.align		4
        /*0014*/ 	.word	0xfffffffd
	.align		4
        /*0018*/ 	.word	0x00000000
	.align		4
        /*001c*/ 	.word	0xfffffffc


//--------------------- .text._Z20mandelbrot_single_smjjPjj --------------------------
	.section	.text._Z20mandelbrot_single_smjjPjj,"ax",@progbits
	.align	128
        .global         _Z20mandelbrot_single_smjjPjj
        .type           _Z20mandelbrot_single_smjjPjj,@function
        .size           _Z20mandelbrot_single_smjjPjj,(.L_x_31 - _Z20mandelbrot_single_smjjPjj)
        .other          _Z20mandelbrot_single_smjjPjj,@"STO_CUDA_ENTRY STV_DEFAULT"
_Z20mandelbrot_single_smjjPjj:
.text._Z20mandelbrot_single_smjjPjj:
[----:B------:R-:W-:Y:S08]  /*0000*/  LDC R1, c[0x0][0x37c] ;  /* 0x0000df00ff017b82 */ /* 0x000ff00000000800 */
[----:B------:R-:W0:Y:S01]  /*0010*/  LDC R4, c[0x0][0x380] ;  /* 0x0000e000ff047b82 */ /* 0x000e220000000800 */
[----:B------:R-:W-:-:S07]  /*0020*/  UMOV UR4, URZ ;  /* 0x000000ff00047c82 */ /* 0x000fce0008000000 */
[----:B------:R-:W1:Y:S01]  /*0030*/  LDC R8, c[0x0][0x390] ;  /* 0x0000e400ff087b82 */ /* 0x000e620000000800 */
[----:B0-----:R-:W-:-:S03]  /*0040*/  IMAD.WIDE.U32 R4, R4, R4, RZ ;  /* 0x0000000404047225 */ /* 0x001fc600078e00ff */
[----:B-1----:R-:W-:-:S04]  /*0050*/  IADD3 R6, P0, P1, R4, -0x1, R8 ;  /* 0xffffffff04067810 */ /* 0x002fc8000791e008 */
[----:B------:R-:W-:-:S04]  /*0060*/  IADD3.X R10, PT, PT, R5, -0x1, RZ, P0, P1 ;  /* 0xffffffff050a7810 */ /* 0x000fc800007e24ff */
[----:B------:R-:W-:-:S13]  /*0070*/  ISETP.NE.U32.AND P0, PT, R10, RZ, PT ;  /* 0x000000ff0a00720c */ /* 0x000fda0003f05070 */
[----:B------:R-:W-:Y:S05]  /*0080*/  @P0 BRA `(.L_x_0) ;  /* 0x0000000000500947 */ /* 0x000fea0003800000 */
[----:B------:R-:W0:Y:S01]  /*0090*/  I2F.U32.RP R0, R8 ;  /* 0x0000000800007306 */ /* 0x000e220000209000 */
[----:B------:R-:W-:-:S07]  /*00a0*/  ISETP.NE.U32.AND P2, PT, R8, RZ, PT ;  /* 0x000000ff0800720c */ /* 0x000fce0003f45070 */
[----:B0-----:R-:W0:Y:S02]  /*00b0*/  MUFU.RCP R0, R0 ;  /* 0x0000000000007308 */ /* 0x001e240000001000 */
[----:B0-----:R-:W-:-:S06]  /*00c0*/  VIADD R2, R0, 0xffffffe ;  /* 0x0ffffffe00027836 */ /* 0x001fcc0000000000 */
[----:B------:R0:W1:Y:S02]  /*00d0*/  F2I.FTZ.U32.TRUNC.NTZ R3, R2 ;  /* 0x0000000200037305 */ /* 0x000064000021f000 */
[----:B0-----:R-:W-:Y:S02]  /*00e0*/  IMAD.MOV.U32 R2, RZ, RZ, RZ ;  /* 0x000000ffff027224 */ /* 0x001fe400078e00ff */
[----:B-1----:R-:W-:-:S04]  /*00f0*/  IMAD.MOV R7, RZ, RZ, -R3 ;  /* 0x000000ffff077224 */ /* 0x002fc800078e0a03 */
[----:B------:R-:W-:-:S04]  /*0100*/  IMAD R7, R7, R8, RZ ;  /* 0x0000000807077224 */ /* 0x000fc800078e02ff */
[----:B------:R-:W-:-:S06]  /*0110*/  IMAD.HI.U32 R3, R3, R7, R2 ;  /* 0x0000000703037227 */ /* 0x000fcc00078e0002 */
[----:B------:R-:W-:-:S04]  /*0120*/  IMAD.HI.U32 R2, R3, R6, RZ ;  /* 0x0000000603027227 */ /* 0x000fc800078e00ff */
[----:B------:R-:W-:-:S04]  /*0130*/  IMAD.MOV R3, RZ, RZ, -R2 ;  /* 0x000000ffff037224 */ /* 0x000fc800078e0a02 */
[----:B------:R-:W-:-:S05]  /*0140*/  IMAD R3, R8, R3, R6 ;  /* 0x0000000308037224 */ /* 0x000fca00078e0206 */
[----:B------:R-:W-:-:S13]  /*0150*/  ISETP.GE.U32.AND P0, PT, R3, R8, PT ;  /* 0x000000080300720c */ /* 0x000fda0003f06070 */
[----:B------:R-:W-:Y:S02]  /*0160*/  @P0 IMAD.IADD R3, R3, 0x1, -R8 ;  /* 0x0000000103030824 */ /* 0x000fe400078e0a08 */
[----:B------:R-:W-:-:S03]  /*0170*/  @P0 VIADD R2, R2, 0x1 ;  /* 0x0000000102020836 */ /* 0x000fc60000000000 */
[----:B------:R-:W-:Y:S01]  /*0180*/  ISETP.GE.U32.AND P1, PT, R3, R8, PT ;  /* 0x000000080300720c */ /* 0x000fe20003f26070 */
[----:B------:R-:W-:-:S12]  /*0190*/  IMAD.MOV.U32 R3, RZ, RZ, RZ ;  /* 0x000000ffff037224 */ /* 0x000fd800078e00ff */
[----:B------:R-:W-:Y:S01]  /*01a0*/  @P1 VIADD R2, R2, 0x1 ;  /* 0x0000000102021836 */ /* 0x000fe20000000000 */
[----:B------:R-:W-:Y:S01]  /*01b0*/  @!P2 LOP3.LUT R2, RZ, R8, RZ, 0x33, !PT ;  /* 0x00000008ff02a212 */ /* 0x000fe200078e33ff */
[----:B------:R-:W-:Y:S06]  /*01c0*/  BRA `(.L_x_1) ;  /* 0x0000000000187947 */ /* 0x000fec0003800000 */
.L_x_0:
[----:B------:R-:W0:Y:S01]  /*01d0*/  LDCU UR5, c[0x0][0x390] ;  /* 0x00007200ff0577ac */ /* 0x000e220008000800 */
[----:B------:R-:W-:Y:S01]  /*01e0*/  MOV R0, 0x210 ;  /* 0x0000021000007802 */ /* 0x000fe20000000f00 */
[----:B0-----:R-:W-:-:S07]  /*01f0*/  IMAD.U32 R7, RZ, RZ, UR5 ;  /* 0x00000005ff077e24 */ /* 0x001fce000f8e00ff */
[----:B------:R-:W-:Y:S05]  /*0200*/  CALL.REL.NOINC `($__internal_0_$__cuda_sm20_div_u64) ;  /* 0x0000000c00187944 */ /* 0x000fea0003c00000 */
[----:B------:R-:W-:Y:S02]  /*0210*/  IMAD.MOV.U32 R2, RZ, RZ, R7 ;  /* 0x000000ffff027224 */ /* 0x000fe400078e0007 */
[----:B------:R-:W-:-:S07]  /*0220*/  IMAD.MOV.U32 R3, RZ, RZ, R10 ;  /* 0x000000ffff037224 */ /* 0x000fce00078e000a */
.L_x_1:
[----:B------:R-:W0:Y:S02]  /*0230*/  S2R R0, SR_TID.X ;  /* 0x0000000000007919 */ /* 0x000e240000002100 */
[----:B0-----:R-:W-:-:S05]  /*0240*/  SHF.R.U32.HI R9, RZ, 0x5, R0 ;  /* 0x00000005ff097819 */ /* 0x001fca0000011600 */
[-C--:B------:R-:W-:Y:S02]  /*0250*/  IMAD R7, R3, R9.reuse, RZ ;  /* 0x0000000903077224 */ /* 0x080fe400078e02ff */
[----:B------:R-:W-:-:S04]  /*0260*/  IMAD.WIDE.U32 R8, R2, R9, RZ ;  /* 0x0000000902087225 */ /* 0x000fc800078e00ff */
[----:B------:R-:W-:Y:S01]  /*0270*/  IMAD.IADD R13, R9, 0x1, R7 ;  /* 0x00000001090d7824 */ /* 0x000fe200078e0207 */
[----:B------:R-:W-:-:S05]  /*0280*/  IADD3 R7, P0, PT, R2, R8, RZ ;  /* 0x0000000802077210 */ /* 0x000fca0007f1e0ff */
[--C-:B------:R-:W-:Y:S01]  /*0290*/  IMAD.X R11, R3, 0x1, R13.reuse, P0 ;  /* 0x00000001030b7824 */ /* 0x100fe200000e060d */
[----:B------:R-:W-:Y:S02]  /*02a0*/  ISETP.LT.U32.AND P0, PT, R7, R4, PT ;  /* 0x000000040700720c */ /* 0x000fe40003f01070 */
[----:B------:R-:W-:Y:S02]  /*02b0*/  LOP3.LUT R3, R0, 0x1f, RZ, 0xc0, !PT ;  /* 0x0000001f00037812 */ /* 0x000fe400078ec0ff */
[-C--:B------:R-:W-:Y:S02]  /*02c0*/  ISETP.LT.U32.AND.EX P0, PT, R11, R5.reuse, PT, P0 ;  /* 0x000000050b00720c */ /* 0x080fe40003f01100 */
[----:B------:R-:W-:Y:S02]  /*02d0*/  IADD3 R6, P1, PT, R3, R8, RZ ;  /* 0x0000000803067210 */ /* 0x000fe40007f3e0ff */
[----:B------:R-:W-:Y:S02]  /*02e0*/  SEL R2, R7, R4, P0 ;  /* 0x0000000407027207 */ /* 0x000fe40000000000 */
[----:B------:R-:W-:Y:S01]  /*02f0*/  SEL R4, R11, R5, P0 ;  /* 0x000000050b047207 */ /* 0x000fe20000000000 */
[----:B------:R-:W-:Y:S01]  /*0300*/  IMAD.X R7, RZ, RZ, R13, P1 ;  /* 0x000000ffff077224 */ /* 0x000fe200008e060d */
[----:B------:R-:W-:-:S04]  /*0310*/  ISETP.GE.U32.AND P0, PT, R6, R2, PT ;  /* 0x000000020600720c */ /* 0x000fc80003f06070 */
[----:B------:R-:W-:-:S13]  /*0320*/  ISETP.GE.U32.AND.EX P0, PT, R7, R4, PT, P0 ;  /* 0x000000040700720c */ /* 0x000fda0003f06100 */
[----:B------:R-:W-:Y:S05]  /*0330*/  @P0 EXIT ;  /* 0x000000000000094d */ /* 0x000fea0003800000 */
[----:B------:R-:W0:Y:S01]  /*0340*/  LDCU UR5, c[0x0][0x384] ;  /* 0x00007080ff0577ac */ /* 0x000e220008000800 */
[----:B------:R-:W-:Y:S01]  /*0350*/  IMAD.MOV.U32 R5, RZ, RZ, R7 ;  /* 0x000000ffff057224 */ /* 0x000fe200078e0007 */
[----:B------:R-:W1:Y:S01]  /*0360*/  LDCU.64 UR6, c[0x0][0x358] ;  /* 0x00006b00ff0677ac */ /* 0x000e620008000a00 */
[----:B0-----:R-:W-:-:S09]  /*0370*/  UISETP.NE.AND UP0, UPT, UR5, URZ, UPT ;  /* 0x000000ff0500728c */ /* 0x001fd2000bf05270 */
[----:B-1----:R-:W-:Y:S05]  /*0380*/  BRA.U !UP0, `(.L_x_2) ;  /* 0x0000000508887547 */ /* 0x002fea000b800000 */
[----:B------:R-:W0:Y:S02]  /*0390*/  LDCU UR5, c[0x0][0x380] ;  /* 0x00007000ff0577ac */ /* 0x000e240008000800 */
[----:B0-----:R-:W-:-:S07]  /*03a0*/  I2FP.F32.U32 R3, UR5 ;  /* 0x0000000500037c45 */ /* 0x001fce0008201000 */
.L_x_12:
[----:B------:R-:W-:Y:S01]  /*03b0*/  ISETP.NE.U32.AND P0, PT, R5, RZ, PT ;  /* 0x000000ff0500720c */ /* 0x000fe20003f05070 */
[----:B------:R-:W-:-:S12]  /*03c0*/  BSSY.RECONVERGENT B0, `(.L_x_3) ;  /* 0x0000020000007945 */ /* 0x000fd80003800200 */
[----:B------:R-:W-:Y:S05]  /*03d0*/  @P0 BRA `(.L_x_4) ;  /* 0x0000000000580947 */ /* 0x000fea0003800000 */
[----:B------:R-:W0:Y:S02]  /*03e0*/  LDCU UR5, c[0x0][0x380] ;  /* 0x00007000ff0577ac */ /* 0x000e240008000800 */
[----:B0-----:R-:W0:Y:S01]  /*03f0*/  I2F.U32.RP R0, UR5 ;  /* 0x0000000500007d06 */ /* 0x001e220008209000 */
[----:B------:R-:W-:-:S07]  /*0400*/  ISETP.NE.U32.AND P2, PT, RZ, UR5, PT ;  /* 0x00000005ff007c0c */ /* 0x000fce000bf45070 */
[----:B0-----:R-:W0:Y:S02]  /*0410*/  MUFU.RCP R0, R0 ;  /* 0x0000000000007308 */ /* 0x001e240000001000 */
[----:B0-----:R-:W-:-:S06]  /*0420*/  VIADD R8, R0, 0xffffffe ;  /* 0x0ffffffe00087836 */ /* 0x001fcc0000000000 */
[----:B------:R0:W1:Y:S02]  /*0430*/  F2I.FTZ.U32.TRUNC.NTZ R9, R8 ;  /* 0x0000000800097305 */ /* 0x000064000021f000 */
[----:B0-----:R-:W-:Y:S02]  /*0440*/  IMAD.MOV.U32 R8, RZ, RZ, RZ ;  /* 0x000000ffff087224 */ /* 0x001fe400078e00ff */
[----:B-1----:R-:W-:-:S04]  /*0450*/  IMAD.MOV R7, RZ, RZ, -R9 ;  /* 0x000000ffff077224 */ /* 0x002fc800078e0a09 */
[----:B------:R-:W-:-:S04]  /*0460*/  IMAD R7, R7, UR5, RZ ;  /* 0x0000000507077c24 */ /* 0x000fc8000f8e02ff */
[----:B------:R-:W-:-:S06]  /*0470*/  IMAD.HI.U32 R9, R9, R7, R8 ;  /* 0x0000000709097227 */ /* 0x000fcc00078e0008 */
[----:B------:R-:W-:-:S04]  /*0480*/  IMAD.HI.U32 R7, R9, R6, RZ ;  /* 0x0000000609077227 */ /* 0x000fc800078e00ff */
[----:B------:R-:W-:-:S04]  /*0490*/  IMAD.MOV R9, RZ, RZ, -R7 ;  /* 0x000000ffff097224 */ /* 0x000fc800078e0a07 */
[----:B------:R-:W-:-:S05]  /*04a0*/  IMAD R9, R9, UR5, R6 ;  /* 0x0000000509097c24 */ /* 0x000fca000f8e0206 */
[----:B------:R-:W-:-:S13]  /*04b0*/  ISETP.GE.U32.AND P0, PT, R9, UR5, PT ;  /* 0x0000000509007c0c */ /* 0x000fda000bf06070 */
[----:B------:R-:W-:Y:S02]  /*04c0*/  @P0 VIADD R9, R9, -UR5 ;  /* 0x8000000509090c36 */ /* 0x000fe40008000000 */
[----:B------:R-:W-:-:S03]  /*04d0*/  @P0 VIADD R7, R7, 0x1 ;  /* 0x0000000107070836 */ /* 0x000fc60000000000 */
[----:B------:R-:W-:-:S13]  /*04e0*/  ISETP.GE.U32.AND P1, PT, R9, UR5, PT ;  /* 0x0000000509007c0c */ /* 0x000fda000bf26070 */
[----:B------:R-:W-:Y:S01]  /*04f0*/  @P1 VIADD R7, R7, 0x1 ;  /* 0x0000000107071836 */ /* 0x000fe20000000000 */
[----:B------:R-:W-:-:S05]  /*0500*/  @!P2 LOP3.LUT R7, RZ, UR5, RZ, 0x33, !PT ;  /* 0x00000005ff07ac12 */ /* 0x000fca000f8e33ff */
[----:B------:R-:W-:-:S04]  /*0510*/  IMAD.MOV R9, RZ, RZ, -R7 ;  /* 0x000000ffff097224 */ /* 0x000fc800078e0a07 */
[----:B------:R-:W-:Y:S01]  /*0520*/  IMAD R0, R9, UR5, R6 ;  /* 0x0000000509007c24 */ /* 0x000fe2000f8e0206 */
[----:B------:R-:W-:Y:S06]  /*0530*/  BRA `(.L_x_5) ;  /* 0x0000000000207947 */ /* 0x000fec0003800000 */
.L_x_4:
[----:B------:R-:W0:Y:S01]  /*0540*/  LDCU UR5, c[0x0][0x380] ;  /* 0x00007000ff0577ac */ /* 0x000e220008000800 */
[----:B------:R-:W-:Y:S01]  /*0550*/  IMAD.MOV.U32 R10, RZ, RZ, R5 ;  /* 0x000000ffff0a7224 */ /* 0x000fe200078e0005 */
[----:B------:R-:W-:Y:S01]  /*0560*/  MOV R0, 0x590 ;  /* 0x0000059000007802 */ /* 0x000fe20000000f00 */
[----:B0-----:R-:W-:-:S07]  /*0570*/  IMAD.U32 R7, RZ, RZ, UR5 ;  /* 0x00000005ff077e24 */ /* 0x001fce000f8e00ff */
[----:B------:R-:W-:Y:S05]  /*0580*/  CALL.REL.NOINC `($__internal_0_$__cuda_sm20_div_u64) ;  /* 0x0000000800387944 */ /* 0x000fea0003c00000 */
[----:B------:R-:W0:Y:S01]  /*0590*/  LDCU UR5, c[0x0][0x380] ;  /* 0x00007000ff0577ac */ /* 0x000e220008000800 */
[----:B------:R-:W-:-:S04]  /*05a0*/  IMAD.MOV R9, RZ, RZ, -R7 ;  /* 0x000000ffff097224 */ /* 0x000fc800078e0a07 */
[----:B0-----:R-:W-:-:S07]  /*05b0*/  IMAD R0, R9, UR5, R6 ;  /* 0x0000000509007c24 */ /* 0x001fce000f8e0206 */
.L_x_5:
[----:B------:R-:W-:Y:S05]  /*05c0*/  BSYNC.RECONVERGENT B0 ;  /* 0x0000000000007941 */ /* 0x000fea0003800200 */
.L_x_3:
[----:B------:R-:W0:Y:S01]  /*05d0*/  MUFU.RCP R8, R3 ;  /* 0x0000000300087308 */ /* 0x000e220000001000 */
[----:B------:R-:W-:Y:S01]  /*05e0*/  I2FP.F32.U32 R0, R0 ;  /* 0x0000000000007245 */ /* 0x000fe20000201000 */
[----:B------:R-:W-:Y:S06]  /*05f0*/  BSSY.RECONVERGENT B0, `(.L_x_6) ;  /* 0x000000b000007945 */ /* 0x000fec0003800200 */
[----:B------:R-:W1:Y:S01]  /*0600*/  FCHK P0, R0, R3 ;  /* 0x0000000300007302 */ /* 0x000e620000000000 */
[----:B0-----:R-:W-:-:S04]  /*0610*/  FFMA R9, -R3, R8, 1 ;  /* 0x3f80000003097423 */ /* 0x001fc80000000108 */
[----:B------:R-:W-:-:S04]  /*0620*/  FFMA R9, R8, R9, R8 ;  /* 0x0000000908097223 */ /* 0x000fc80000000008 */
[----:B------:R-:W-:-:S04]  /*0630*/  FFMA R8, R0, R9, RZ ;  /* 0x0000000900087223 */ /* 0x000fc800000000ff */
[----:B------:R-:W-:-:S04]  /*0640*/  FFMA R10, -R3, R8, R0 ;  /* 0x00000008030a7223 */ /* 0x000fc80000000100 */
[----:B------:R-:W-:Y:S01]  /*0650*/  FFMA R8, R9, R10, R8 ;  /* 0x0000000a09087223 */ /* 0x000fe20000000008 */
[----:B-1----:R-:W-:Y:S06]  /*0660*/  @!P0 BRA `(.L_x_7) ;  /* 0x00000000000c8947 */ /* 0x002fec0003800000 */
[----:B------:R-:W-:-:S07]  /*0670*/  MOV R8, 0x690 ;  /* 0x0000069000087802 */ /* 0x000fce0000000f00 */
[----:B------:R-:W-:Y:S05]  /*0680*/  CALL.REL.NOINC `($__internal_1_$__cuda_sm3x_div_rn_noftz_f32_slowpath) ;  /* 0x0000000c00107944 */ /* 0x000fea0003c00000 */
[----:B------:R-:W-:-:S07]  /*0690*/  IMAD.MOV.U32 R8, RZ, RZ, R0 ;  /* 0x000000ffff087224 */ /* 0x000fce00078e0000 */
.L_x_7:
[----:B------:R-:W-:Y:S05]  /*06a0*/  BSYNC.RECONVERGENT B0 ;  /* 0x0000000000007941 */ /* 0x000fea0003800200 */
.L_x_6:
[----:B------:R-:W0:Y:S01]  /*06b0*/  MUFU.RCP R0, R3 ;  /* 0x0000000300007308 */ /* 0x000e220000001000 */
[----:B------:R-:W-:Y:S01]  /*06c0*/  I2FP.F32.U32 R12, R7 ;  /* 0x00000007000c7245 */ /* 0x000fe20000201000 */
[----:B------:R-:W-:Y:S01]  /*06d0*/  IMAD.MOV.U32 R7, RZ, RZ, 0x40400000 ;  /* 0x40400000ff077424 */ /* 0x000fe200078e00ff */
[----:B------:R-:W-:Y:S03]  /*06e0*/  BSSY.RECONVERGENT B0, `(.L_x_8) ;  /* 0x000000c000007945 */ /* 0x000fe60003800200 */
[----:B------:R-:W-:Y:S02]  /*06f0*/  FFMA R7, R8, R7, -2 ;  /* 0xc000000008077423 */ /* 0x000fe40000000007 */
[----:B------:R-:W1:Y:S01]  /*0700*/  FCHK P0, R12, R3 ;  /* 0x000000030c007302 */ /* 0x000e620000000000 */
[----:B0-----:R-:W-:-:S04]  /*0710*/  FFMA R9, -R3, R0, 1 ;  /* 0x3f80000003097423 */ /* 0x001fc80000000100 */
[----:B------:R-:W-:-:S04]  /*0720*/  FFMA R0, R0, R9, R0 ;  /* 0x0000000900007223 */ /* 0x000fc80000000000 */
[----:B------:R-:W-:-:S04]  /*0730*/  FFMA R9, R0, R12, RZ ;  /* 0x0000000c00097223 */ /* 0x000fc800000000ff */
[----:B------:R-:W-:-:S04]  /*0740*/  FFMA R10, -R3, R9, R12 ;  /* 0x00000009030a7223 */ /* 0x000fc8000000010c */
[----:B------:R-:W-:Y:S01]  /*0750*/  FFMA R0, R0, R10, R9 ;  /* 0x0000000a00007223 */ /* 0x000fe20000000009 */
[----:B-1----:R-:W-:Y:S06]  /*0760*/  @!P0 BRA `(.L_x_9) ;  /* 0x00000000000c8947 */ /* 0x002fec0003800000 */
[----:B------:R-:W-:Y:S01]  /*0770*/  IMAD.MOV.U32 R0, RZ, RZ, R12 ;  /* 0x000000ffff007224 */ /* 0x000fe200078e000c */
[----:B------:R-:W-:-:S07]  /*0780*/  MOV R8, 0x7a0 ;  /* 0x000007a000087802 */ /* 0x000fce0000000f00 */
[----:B------:R-:W-:Y:S05]  /*0790*/  CALL.REL.NOINC `($__internal_1_$__cuda_sm3x_div_rn_noftz_f32_slowpath) ;  /* 0x0000000800cc7944 */ /* 0x000fea0003c00000 */
.L_x_9:
[----:B------:R-:W-:Y:S05]  /*07a0*/  BSYNC.RECONVERGENT B0 ;  /* 0x0000000000007941 */ /* 0x000fea0003800200 */
.L_x_8:
[----:B------:R-:W0:Y:S01]  /*07b0*/  LDC R12, c[0x0][0x384] ;  /* 0x0000e100ff0c7b82 */ /* 0x000e220000000800 */
[----:B------:R-:W-:Y:S01]  /*07c0*/  IMAD.MOV.U32 R15, RZ, RZ, 0x40400000 ;  /* 0x40400000ff0f7424 */ /* 0x000fe200078e00ff */
[----:B------:R-:W-:Y:S01]  /*07d0*/  BSSY.RECONVERGENT B0, `(.L_x_10) ;  /* 0x0000013000007945 */ /* 0x000fe20003800200 */
[----:B------:R-:W-:Y:S01]  /*07e0*/  IMAD.MOV.U32 R11, RZ, RZ, RZ ;  /* 0x000000ffff0b7224 */ /* 0x000fe200078e00ff */
[----:B------:R-:W-:Y:S01]  /*07f0*/  CS2R R8, SRZ ;  /* 0x0000000000087805 */ /* 0x000fe2000001ff00 */
[----:B------:R-:W-:Y:S01]  /*0800*/  FFMA R15, R0, R15, -1.5 ;  /* 0xbfc00000000f7423 */ /* 0x000fe2000000000f */
[----:B------:R-:W-:Y:S02]  /*0810*/  IMAD.MOV.U32 R0, RZ, RZ, RZ ;  /* 0x000000ffff007224 */ /* 0x000fe400078e00ff */
[----:B------:R-:W-:-:S07]  /*0820*/  IMAD.MOV.U32 R13, RZ, RZ, RZ ;  /* 0x000000ffff0d7224 */ /* 0x000fce00078e00ff */
.L_x_11:
[----:B------:R-:W-:Y:S01]  /*0830*/  FADD R8, R13, -R8 ;  /* 0x800000080d087221 */ /* 0x000fe20000000000 */
[----:B------:R-:W-:Y:S01]  /*0840*/  FADD R0, R9, -R0 ;  /* 0x8000000009007221 */ /* 0x000fe20000000000 */
[----:B------:R-:W-:Y:S02]  /*0850*/  VIADD R11, R11, 0x1 ;  /* 0x000000010b0b7836 */ /* 0x000fe40000000000 */
[----:B------:R-:W-:Y:S01]  /*0860*/  FADD R9, R7, R8 ;  /* 0x0000000807097221 */ /* 0x000fe20000000000 */
[----:B------:R-:W-:Y:S02]  /*0870*/  FADD R10, R15, R0 ;  /* 0x000000000f0a7221 */ /* 0x000fe40000000000 */
[----:B0-----:R-:W-:Y:S01]  /*0880*/  ISETP.GE.U32.AND P0, PT, R11, R12, PT ;  /* 0x0000000c0b00720c */ /* 0x001fe20003f06070 */
[C---:B------:R-:W-:Y:S01]  /*0890*/  FMUL R13, R9.reuse, R9 ;  /* 0x00000009090d7220 */ /* 0x040fe20000400000 */
[----:B------:R-:W-:Y:S01]  /*08a0*/  FMUL R8, R10, R10 ;  /* 0x0000000a0a087220 */ /* 0x000fe20000400000 */
[----:B------:R-:W-:-:S03]  /*08b0*/  FADD R9, R9, R10 ;  /* 0x0000000a09097221 */ /* 0x000fc60000000000 */
[----:B------:R-:W-:Y:S01]  /*08c0*/  FADD R0, R13, R8 ;  /* 0x000000080d007221 */ /* 0x000fe20000000000 */
[----:B------:R-:W-:-:S04]  /*08d0*/  FMUL R9, R9, R9 ;  /* 0x0000000909097220 */ /* 0x000fc80000400000 */
[----:B------:R-:W-:-:S13]  /*08e0*/  FSETP.LE.AND P1, PT, R0, 4, PT ;  /* 0x408000000000780b */ /* 0x000fda0003f23000 */
[----:B------:R-:W-:Y:S05]  /*08f0*/  @!P0 BRA P1, `(.L_x_11) ;  /* 0xfffffffc00cc8947 */ /* 0x000fea000083ffff */
[----:B------:R-:W-:Y:S05]  /*0900*/  BSYNC.RECONVERGENT B0 ;  /* 0x0000000000007941 */ /* 0x000fea0003800200 */
.L_x_10:
[----:B------:R-:W0:Y:S02]  /*0910*/  LDCU.64 UR8, c[0x0][0x388] ;  /* 0x00007100ff0877ac */ /* 0x000e240008000a00 */
[----:B0-----:R-:W-:-:S04]  /*0920*/  LEA R8, P0, R6, UR8, 0x2 ;  /* 0x0000000806087c11 */ /* 0x001fc8000f8010ff */
[C---:B------:R-:W-:Y:S02]  /*0930*/  LEA.HI.X R9, R6.reuse, UR9, R5, 0x2, P0 ;  /* 0x0000000906097c11 */ /* 0x040fe400080f1405 */
[----:B------:R-:W-:-:S03]  /*0940*/  IADD3 R6, P0, PT, R6, 0x20, RZ ;  /* 0x0000002006067810 */ /* 0x000fc60007f1e0ff */
[----:B------:R0:W-:Y:S02]  /*0950*/  STG.E desc[UR6][R8.64], R11 ;  /* 0x0000000b08007986 */ /* 0x0001e4000c101906 */
[----:B------:R-:W-:Y:S01]  /*0960*/  IMAD.X R5, RZ, RZ, R5, P0 ;  /* 0x000000ffff057224 */ /* 0x000fe200000e0605 */
[----:B------:R-:W-:-:S04]  /*0970*/  ISETP.GE.U32.AND P0, PT, R6, R2, PT ;  /* 0x000000020600720c */ /* 0x000fc80003f06070 */
[----:B------:R-:W-:-:S13]  /*0980*/  ISETP.GE.U32.AND.EX P0, PT, R5, R4, PT, P0 ;  /* 0x000000040500720c */ /* 0x000fda0003f06100 */
[----:B0-----:R-:W-:Y:S05]  /*0990*/  @!P0 BRA `(.L_x_12) ;  /* 0xfffffff800848947 */ /* 0x001fea000383ffff */
[----:B------:R-:W-:Y:S05]  /*09a0*/  EXIT ;  /* 0x000000000000794d */ /* 0x000fea0003800000 */
.L_x_2:
[----:B------:R-:W-:Y:S01]  /*09b0*/  IADD3 R7, P1, PT, R6, 0x20, RZ ;  /* 0x0000002006077810 */ /* 0x000fe20007f3e0ff */
[----:B------:R-:W0:Y:S01]  /*09c0*/  LDCU.64 UR4, c[0x0][0x388] ;  /* 0x00007100ff0477ac */ /* 0x000e220008000a00 */
[----:B------:R-:W-:Y:S01]  /*09d0*/  LOP3.LUT R8, RZ, R8, RZ, 0x33, !PT ;  /* 0x00000008ff087212 */ /* 0x000fe200078e33ff */
[----:B------:R-:W-:Y:S01]  /*09e0*/  BSSY.RECONVERGENT B0, `(.L_x_13) ;  /* 0x0000025000007945 */ /* 0x000fe20003800200 */
[----:B------:R-:W-:Y:S01]  /*09f0*/  ISETP.GT.U32.AND P0, PT, R2, R7, PT ;  /* 0x000000070200720c */ /* 0x000fe20003f04070 */
[----:B------:R-:W-:-:S05]  /*0a00*/  IMAD.X R9, RZ, RZ, R5, P1 ;  /* 0x000000ffff097224 */ /* 0x000fca00008e0605 */
[----:B------:R-:W-:-:S04]  /*0a10*/  ISETP.GT.U32.AND.EX P0, PT, R4, R9, PT, P0 ;  /* 0x000000090400720c */ /* 0x000fc80003f04100 */
[----:B------:R-:W-:Y:S02]  /*0a20*/  SEL R0, R2, R7, P0 ;  /* 0x0000000702007207 */ /* 0x000fe40000000000 */
[----:B------:R-:W-:Y:S02]  /*0a30*/  SEL R7, R4, R9, P0 ;  /* 0x0000000904077207 */ /* 0x000fe40000000000 */
[----:B------:R-:W-:Y:S02]  /*0a40*/  LOP3.LUT R2, RZ, R13, RZ, 0x33, !PT ;  /* 0x0000000dff027212 */ /* 0x000fe400078e33ff */
[----:B------:R-:W-:-:S04]  /*0a50*/  IADD3 R9, P0, P1, -R3, R0, R8 ;  /* 0x0000000003097210 */ /* 0x000fc8000791e108 */
[----:B------:R-:W-:Y:S02]  /*0a60*/  IADD3.X R2, PT, PT, R7, -0x1, R2, P0, P1 ;  /* 0xffffffff07027810 */ /* 0x000fe400007e2402 */
[C---:B------:R-:W-:Y:S02]  /*0a70*/  ISETP.GE.U32.AND P0, PT, R9.reuse, 0xe0, PT ;  /* 0x000000e00900780c */ /* 0x040fe40003f06070 */
[----:B------:R-:W-:Y:S02]  /*0a80*/  SHF.R.U64 R0, R9, 0x5, R2 ;  /* 0x0000000509007819 */ /* 0x000fe40000001202 */
[----:B------:R-:W-:Y:S02]  /*0a90*/  ISETP.GE.U32.AND.EX P0, PT, R2, RZ, PT, P0 ;  /* 0x000000ff0200720c */ /* 0x000fe40003f06100 */
[----:B------:R-:W-:-:S04]  /*0aa0*/  IADD3 R7, P2, PT, R0, 0x1, RZ ;  /* 0x0000000100077810 */ /* 0x000fc80007f5e0ff */
[----:B------:R-:W-:Y:S02]  /*0ab0*/  LOP3.LUT R8, R7, 0x7, RZ, 0xc0, !PT ;  /* 0x0000000707087812 */ /* 0x000fe400078ec0ff */
[----:B------:R-:W-:Y:S02]  /*0ac0*/  LEA.HI.X R2, R2, RZ, RZ, 0x1b, P2 ;  /* 0x000000ff02027211 */ /* 0x000fe400010fdcff */
[----:B------:R-:W-:-:S04]  /*0ad0*/  ISETP.NE.U32.AND P1, PT, R8, RZ, PT ;  /* 0x000000ff0800720c */ /* 0x000fc80003f25070 */
[----:B------:R-:W-:Y:S01]  /*0ae0*/  ISETP.NE.AND.EX P1, PT, RZ, RZ, PT, P1 ;  /* 0x000000ffff00720c */ /* 0x000fe20003f25310 */
[----:B0-----:R-:W-:-:S12]  /*0af0*/  @!P0 BRA `(.L_x_14) ;  /* 0x00000000004c8947 */ /* 0x001fd80003800000 */
[----:B------:R-:W-:Y:S02]  /*0b00*/  LOP3.LUT R4, R2, 0xfffffff, RZ, 0xc0, !PT ;  /* 0x0fffffff02047812 */ /* 0x000fe400078ec0ff */
[----:B------:R-:W-:-:S07]  /*0b10*/  LOP3.LUT R0, R7, 0xfffffff8, RZ, 0xc0, !PT ;  /* 0xfffffff807007812 */ /* 0x000fce00078ec0ff */
.L_x_15:
[----:B0-----:R-:W-:-:S04]  /*0b20*/  LEA R2, P0, R6, UR4, 0x2 ;  /* 0x0000000406027c11 */ /* 0x001fc8000f8010ff */
[--C-:B------:R-:W-:Y:S02]  /*0b30*/  LEA.HI.X R3, R6, UR5, R5.reuse, 0x2, P0 ;  /* 0x0000000506037c11 */ /* 0x100fe400080f1405 */
[----:B------:R-:W-:Y:S02]  /*0b40*/  IADD3 R0, P0, PT, R0, -0x8, RZ ;  /* 0xfffffff800007810 */ /* 0x000fe40007f1e0ff */
[----:B------:R-:W-:Y:S01]  /*0b50*/  IADD3 R6, P2, PT, R6, 0x100, RZ ;  /* 0x0000010006067810 */ /* 0x000fe20007f5e0ff */
[----:B------:R0:W-:Y:S01]  /*0b60*/  STG.E desc[UR6][R2.64], RZ ;  /* 0x000000ff02007986 */ /* 0x0001e2000c101906 */
[----:B------:R-:W-:Y:S02]  /*0b70*/  IADD3.X R4, PT, PT, R4, -0x1, RZ, P0, !PT ;  /* 0xffffffff04047810 */ /* 0x000fe400007fe4ff */
[----:B------:R-:W-:Y:S01]  /*0b80*/  ISETP.NE.U32.AND P0, PT, R0, RZ, PT ;  /* 0x000000ff0000720c */ /* 0x000fe20003f05070 */
[----:B------:R0:W-:Y:S01]  /*0b90*/  STG.E desc[UR6][R2.64+0x80], RZ ;  /* 0x000080ff02007986 */ /* 0x0001e2000c101906 */
[----:B------:R-:W-:-:S02]  /*0ba0*/  IMAD.X R5, RZ, RZ, R5, P2 ;  /* 0x000000ffff057224 */ /* 0x000fc400010e0605 */
[----:B------:R-:W-:Y:S01]  /*0bb0*/  ISETP.NE.AND.EX P0, PT, R4, RZ, PT, P0 ;  /* 0x000000ff0400720c */ /* 0x000fe20003f05300 */
[----:B------:R0:W-:Y:S04]  /*0bc0*/  STG.E desc[UR6][R2.64+0x100], RZ ;  /* 0x000100ff02007986 */ /* 0x0001e8000c101906 */
[----:B------:R0:W-:Y:S04]  /*0bd0*/  STG.E desc[UR6][R2.64+0x180], RZ ;  /* 0x000180ff02007986 */ /* 0x0001e8000c101906 */
[----:B------:R0:W-:Y:S04]  /*0be0*/  STG.E desc[UR6][R2.64+0x200], RZ ;  /* 0x000200ff02007986 */ /* 0x0001e8000c101906 */
[----:B------:R0:W-:Y:S04]  /*0bf0*/  STG.E desc[UR6][R2.64+0x280], RZ ;  /* 0x000280ff02007986 */ /* 0x0001e8000c101906 */
[----:B------:R0:W-:Y:S04]  /*0c00*/  STG.E desc[UR6][R2.64+0x300], RZ ;  /* 0x000300ff02007986 */ /* 0x0001e8000c101906 */
[----:B------:R0:W-:Y:S01]  /*0c10*/  STG.E desc[UR6][R2.64+0x380], RZ ;  /* 0x000380ff02007986 */ /* 0x0001e2000c101906 */
[----:B------:R-:W-:Y:S05]  /*0c20*/  @P0 BRA `(.L_x_15) ;  /* 0xfffffffc00bc0947 */ /* 0x000fea000383ffff */
.L_x_14:
[----:B------:R-:W-:Y:S05]  /*0c30*/  BSYNC.RECONVERGENT B0 ;  /* 0x0000000000007941 */ /* 0x000fea0003800200 */
.L_x_13:
[----:B------:R-:W-:Y:S05]  /*0c40*/  @!P1 EXIT ;  /* 0x000000000000994d */ /* 0x000fea0003800000 */
[----:B------:R-:W-:Y:S01]  /*0c50*/  ISETP.GE.U32.AND P1, PT, R8, 0x4, PT ;  /* 0x000000040800780c */ /* 0x000fe20003f26070 */
[----:B------:R-:W-:Y:S01]  /*0c60*/  BSSY.RECONVERGENT B0, `(.L_x_16) ;  /* 0x000000f000007945 */ /* 0x000fe20003800200 */
[----:B------:R-:W-:Y:S02]  /*0c70*/  LOP3.LUT R7, R7, 0x3, RZ, 0xc0, !PT ;  /* 0x0000000307077812 */ /* 0x000fe400078ec0ff */
[----:B------:R-:W-:Y:S02]  /*0c80*/  ISETP.GE.U32.AND.EX P1, PT, RZ, RZ, PT, P1 ;  /* 0x000000ffff00720c */ /* 0x000fe40003f26110 */
[----:B------:R-:W-:-:S04]  /*0c90*/  ISETP.NE.U32.AND P0, PT, R7, RZ, PT ;  /* 0x000000ff0700720c */ /* 0x000fc80003f05070 */
[----:B------:R-:W-:-:S07]  /*0ca0*/  ISETP.NE.AND.EX P0, PT, RZ, RZ, PT, P0 ;  /* 0x000000ffff00720c */ /* 0x000fce0003f05300 */
[----:B------:R-:W-:Y:S06]  /*0cb0*/  @!P1 BRA `(.L_x_17) ;  /* 0x0000000000249947 */ /* 0x000fec0003800000 */
[----:B------:R-:W0:Y:S02]  /*0cc0*/  LDCU.64 UR4, c[0x0][0x388] ;  /* 0x00007100ff0477ac */ /* 0x000e240008000a00 */
[----:B0-----:R-:W-:-:S04]  /*0cd0*/  LEA R2, P1, R6, UR4, 0x2 ;  /* 0x0000000406027c11 */ /* 0x001fc8000f8210ff */
[C---:B------:R-:W-:Y:S02]  /*0ce0*/  LEA.HI.X R3, R6.reuse, UR5, R5, 0x2, P1 ;  /* 0x0000000506037c11 */ /* 0x040fe400088f1405 */
[----:B------:R-:W-:-:S03]  /*0cf0*/  IADD3 R6, P1, PT, R6, 0x80, RZ ;  /* 0x0000008006067810 */ /* 0x000fc60007f3e0ff */
[----:B------:R1:W-:Y:S02]  /*0d00*/  STG.E desc[UR6][R2.64], RZ ;  /* 0x000000ff02007986 */ /* 0x0003e4000c101906 */
[----:B------:R-:W-:Y:S02]  /*0d10*/  IMAD.X R5, RZ, RZ, R5, P1 ;  /* 0x000000ffff057224 */ /* 0x000fe400008e0605 */
[----:B------:R1:W-:Y:S04]  /*0d20*/  STG.E desc[UR6][R2.64+0x80], RZ ;  /* 0x000080ff02007986 */ /* 0x0003e8000c101906 */
[----:B------:R1:W-:Y:S04]  /*0d30*/  STG.E desc[UR6][R2.64+0x100], RZ ;  /* 0x000100ff02007986 */ /* 0x0003e8000c101906 */
[----:B------:R1:W-:Y:S02]  /*0d40*/  STG.E desc[UR6][R2.64+0x180], RZ ;  /* 0x000180ff02007986 */ /* 0x0003e4000c101906 */
.L_x_17:
[----:B------:R-:W-:Y:S05]  /*0d50*/  BSYNC.RECONVERGENT B0 ;  /* 0x0000000000007941 */ /* 0x000fea0003800200 */
.L_x_16:
[----:B------:R-:W-:Y:S05]  /*0d60*/  @!P0 EXIT ;  /* 0x000000000000894d */ /* 0x000fea0003800000 */
[----:B------:R-:W-:Y:S02]  /*0d70*/  ISETP.NE.U32.AND P0, PT, R7, 0x1, PT ;  /* 0x000000010700780c */ /* 0x000fe40003f05070 */
[----:B------:R-:W-:Y:S02]  /*0d80*/  LOP3.LUT P1, RZ, R9, 0x20, RZ, 0xc0, !PT ;  /* 0x0000002009ff7812 */ /* 0x000fe4000782c0ff */
[----:B------:R-:W-:-:S13]  /*0d90*/  ISETP.NE.AND.EX P0, PT, RZ, RZ, PT, P0 ;  /* 0x000000ffff00720c */ /* 0x000fda0003f05300 */
[----:B01----:R-:W0:Y:S02]  /*0da0*/  @P0 LDC.64 R2, c[0x0][0x388] ;  /* 0x0000e200ff020b82 */ /* 0x003e240000000a00 */
[----:B0-----:R-:W-:-:S04]  /*0db0*/  @P0 LEA R2, P2, R6, R2, 0x2 ;  /* 0x0000000206020211 */ /* 0x001fc800078410ff */
[----:B------:R-:W-:-:S05]  /*0dc0*/  @P0 LEA.HI.X R3, R6, R3, R5, 0x2, P2 ;  /* 0x0000000306030211 */ /* 0x000fca00010f1405 */
[----:B------:R0:W-:Y:S04]  /*0dd0*/  @P0 STG.E desc[UR6][R2.64], RZ ;  /* 0x000000ff02000986 */ /* 0x0001e8000c101906 */
[----:B------:R0:W-:Y:S01]  /*0de0*/  @P0 STG.E desc[UR6][R2.64+0x80], RZ ;  /* 0x000080ff02000986 */ /* 0x0001e2000c101906 */
[----:B------:R-:W-:Y:S05]  /*0df0*/  @P1 EXIT ;  /* 0x000000000000194d */ /* 0x000fea0003800000 */
[----:B------:R-:W0:Y:S01]  /*0e00*/  LDCU.64 UR4, c[0x0][0x388] ;  /* 0x00007100ff0477ac */ /* 0x000e220008000a00 */
[----:B------:R-:W-:-:S05]  /*0e10*/  @P0 IADD3 R6, P1, PT, R6, 0x40, RZ ;  /* 0x0000004006060810 */ /* 0x000fca0007f3e0ff */
[----:B------:R-:W-:Y:S01]  /*0e20*/  @P0 IMAD.X R5, RZ, RZ, R5, P1 ;  /* 0x000000ffff050224 */ /* 0x000fe200008e0605 */
[----:B0-----:R-:W-:-:S04]  /*0e30*/  LEA R2, P0, R6, UR4, 0x2 ;  /* 0x0000000406027c11 */ /* 0x001fc8000f8010ff */
[----:B------:R-:W-:-:S05]  /*0e40*/  LEA.HI.X R3, R6, UR5, R5, 0x2, P0 ;  /* 0x0000000506037c11 */ /* 0x000fca00080f1405 */
[----:B------:R-:W-:Y:S01]  /*0e50*/  STG.E desc[UR6][R2.64], RZ ;  /* 0x000000ff02007986 */ /* 0x000fe2000c101906 */
[----:B------:R-:W-:Y:S05]  /*0e60*/  EXIT ;  /* 0x000000000000794d */ /* 0x000fea0003800000 */
        .weak           $__internal_0_$__cuda_sm20_div_u64
        .type           $__internal_0_$__cuda_sm20_div_u64,@function
        .size           $__internal_0_$__cuda_sm20_div_u64,($__internal_1_$__cuda_sm3x_div_rn_noftz_f32_slowpath - $__internal_0_$__cuda_sm20_div_u64)
$__internal_0_$__cuda_sm20_div_u64:
[----:B------:R-:W-:Y:S02]  /*0e70*/  IMAD.U32 R15, RZ, RZ, UR4 ;  /* 0x00000004ff0f7e24 */ /* 0x000fe4000f8e00ff */
[----:B------:R-:W-:-:S04]  /*0e80*/  IMAD.MOV.U32 R14, RZ, RZ, R7 ;  /* 0x000000ffff0e7224 */ /* 0x000fc800078e0007 */
[----:B------:R-:W0:Y:S08]  /*0e90*/  I2F.U64.RP R11, R14 ;  /* 0x0000000e000b7312 */ /* 0x000e300000309000 */
[----:B0-----:R-:W0:Y:S02]  /*0ea0*/  MUFU.RCP R11, R11 ;  /* 0x0000000b000b7308 */ /* 0x001e240000001000 */
[----:B0-----:R-:W-:-:S06]  /*0eb0*/  VIADD R8, R11, 0x1ffffffe ;  /* 0x1ffffffe0b087836 */ /* 0x001fcc0000000000 */
[----:B------:R-:W0:Y:S02]  /*0ec0*/  F2I.U64.TRUNC R8, R8 ;  /* 0x0000000800087311 */ /* 0x000e24000020d800 */
[----:B0-----:R-:W-:-:S04]  /*0ed0*/  IMAD.WIDE.U32 R12, R8, R7, RZ ;  /* 0x00000007080c7225 */ /* 0x001fc800078e00ff */
[----:B------:R-:W-:Y:S01]  /*0ee0*/  IMAD R13, R8, UR4, R13 ;  /* 0x00000004080d7c24 */ /* 0x000fe2000f8e020d */
[----:B------:R-:W-:-:S03]  /*0ef0*/  IADD3 R17, P0, PT, RZ, -R12, RZ ;  /* 0x8000000cff117210 */ /* 0x000fc60007f1e0ff */
[----:B------:R-:W-:Y:S02]  /*0f00*/  IMAD R13, R9, R7, R13 ;  /* 0x00000007090d7224 */ /* 0x000fe400078e020d */
[----:B------:R-:W-:-:S04]  /*0f10*/  IMAD.HI.U32 R12, R8, R17, RZ ;  /* 0x00000011080c7227 */ /* 0x000fc800078e00ff */
[----:B------:R-:W-:Y:S02]  /*0f20*/  IMAD.X R19, RZ, RZ, ~R13, P0 ;  /* 0x000000ffff137224 */ /* 0x000fe400000e0e0d */
[----:B------:R-:W-:Y:S02]  /*0f30*/  IMAD.MOV.U32 R13, RZ, RZ, R8 ;  /* 0x000000ffff0d7224 */ /* 0x000fe400078e0008 */
[-C--:B------:R-:W-:Y:S02]  /*0f40*/  IMAD R15, R9, R19.reuse, RZ ;  /* 0x00000013090f7224 */ /* 0x080fe400078e02ff */
[----:B------:R-:W-:-:S04]  /*0f50*/  IMAD.WIDE.U32 R12, P0, R8, R19, R12 ;  /* 0x00000013080c7225 */ /* 0x000fc8000780000c */
[----:B------:R-:W-:-:S04]  /*0f60*/  IMAD.HI.U32 R11, R9, R19, RZ ;  /* 0x00000013090b7227 */ /* 0x000fc800078e00ff */
[----:B------:R-:W-:-:S04]  /*0f70*/  IMAD.HI.U32 R12, P1, R9, R17, R12 ;  /* 0x00000011090c7227 */ /* 0x000fc8000782000c */
[----:B------:R-:W-:Y:S01]  /*0f80*/  IMAD.X R11, R11, 0x1, R9, P0 ;  /* 0x000000010b0b7824 */ /* 0x000fe200000e0609 */
[----:B------:R-:W-:-:S04]  /*0f90*/  IADD3 R13, P2, PT, R15, R12, RZ ;  /* 0x0000000c0f0d7210 */ /* 0x000fc80007f5e0ff */
[----:B------:R-:W-:Y:S01]  /*0fa0*/  IADD3.X R11, PT, PT, RZ, RZ, R11, P2, P1 ;  /* 0x000000ffff0b7210 */ /* 0x000fe200017e240b */
[----:B------:R-:W-:-:S04]  /*0fb0*/  IMAD.WIDE.U32 R8, R13, R7, RZ ;  /* 0x000000070d087225 */ /* 0x000fc800078e00ff */
[----:B------:R-:W-:Y:S01]  /*0fc0*/  IMAD R12, R13, UR4, R9 ;  /* 0x000000040d0c7c24 */ /* 0x000fe2000f8e0209 */
[----:B------:R-:W-:-:S03]  /*0fd0*/  IADD3 R9, P0, PT, RZ, -R8, RZ ;  /* 0x80000008ff097210 */ /* 0x000fc60007f1e0ff */
[----:B------:R-:W-:Y:S02]  /*0fe0*/  IMAD R8, R11, R7, R12 ;  /* 0x000000070b087224 */ /* 0x000fe400078e020c */
[----:B------:R-:W-:-:S04]  /*0ff0*/  IMAD.HI.U32 R12, R13, R9, RZ ;  /* 0x000000090d0c7227 */ /* 0x000fc800078e00ff */
[----:B------:R-:W-:-:S04]  /*1000*/  IMAD.X R8, RZ, RZ, ~R8, P0 ;  /* 0x000000ffff087224 */ /* 0x000fc800000e0e08 */
[----:B------:R-:W-:-:S04]  /*1010*/  IMAD.WIDE.U32 R12, P0, R13, R8, R12 ;  /* 0x000000080d0c7225 */ /* 0x000fc8000780000c */
[C---:B------:R-:W-:Y:S02]  /*1020*/  IMAD R14, R11.reuse, R8, RZ ;  /* 0x000000080b0e7224 */ /* 0x040fe400078e02ff */
[----:B------:R-:W-:-:S04]  /*1030*/  IMAD.HI.U32 R13, P1, R11, R9, R12 ;  /* 0x000000090b0d7227 */ /* 0x000fc8000782000c */
[----:B------:R-:W-:Y:S01]  /*1040*/  IMAD.HI.U32 R8, R11, R8, RZ ;  /* 0x000000080b087227 */ /* 0x000fe200078e00ff */
[----:B------:R-:W-:-:S03]  /*1050*/  IADD3 R13, P2, PT, R14, R13, RZ ;  /* 0x0000000d0e0d7210 */ /* 0x000fc60007f5e0ff */
[----:B------:R-:W-:Y:S02]  /*1060*/  IMAD.X R11, R8, 0x1, R11, P0 ;  /* 0x00000001080b7824 */ /* 0x000fe400000e060b */
[----:B------:R-:W-:-:S03]  /*1070*/  IMAD.HI.U32 R8, R13, R6, RZ ;  /* 0x000000060d087227 */ /* 0x000fc600078e00ff */
[----:B------:R-:W-:Y:S01]  /*1080*/  IADD3.X R11, PT, PT, RZ, RZ, R11, P2, P1 ;  /* 0x000000ffff0b7210 */ /* 0x000fe200017e240b */
[----:B------:R-:W-:Y:S02]  /*1090*/  IMAD.MOV.U32 R9, RZ, RZ, RZ ;  /* 0x000000ffff097224 */ /* 0x000fe400078e00ff */
[----:B------:R-:W-:-:S04]  /*10a0*/  IMAD.WIDE.U32 R8, R13, R10, R8 ;  /* 0x0000000a0d087225 */ /* 0x000fc800078e0008 */
[C---:B------:R-:W-:Y:S02]  /*10b0*/  IMAD R13, R11.reuse, R10, RZ ;  /* 0x0000000a0b0d7224 */ /* 0x040fe400078e02ff */
[----:B------:R-:W-:-:S04]  /*10c0*/  IMAD.HI.U32 R8, P0, R11, R6, R8 ;  /* 0x000000060b087227 */ /* 0x000fc80007800008 */
[----:B------:R-:W-:Y:S01]  /*10d0*/  IMAD.HI.U32 R11, R11, R10, RZ ;  /* 0x0000000a0b0b7227 */ /* 0x000fe200078e00ff */
[----:B------:R-:W-:-:S03]  /*10e0*/  IADD3 R12, P1, PT, R13, R8, RZ ;  /* 0x000000080d0c7210 */ /* 0x000fc60007f3e0ff */
[----:B------:R-:W-:Y:S02]  /*10f0*/  IMAD.X R11, RZ, RZ, R11, P0 ;  /* 0x000000ffff0b7224 */ /* 0x000fe400000e060b */
[----:B------:R-:W-:-:S04]  /*1100*/  IMAD.WIDE.U32 R8, R12, R7, RZ ;  /* 0x000000070c087225 */ /* 0x000fc800078e00ff */
[----:B------:R-:W-:Y:S01]  /*1110*/  IMAD.X R14, RZ, RZ, R11, P1 ;  /* 0x000000ffff0e7224 */ /* 0x000fe200008e060b */
[----:B------:R-:W-:Y:S01]  /*1120*/  IADD3 R16, P1, PT, -R8, R6, RZ ;  /* 0x0000000608107210 */ /* 0x000fe20007f3e1ff */
[----:B------:R-:W-:-:S03]  /*1130*/  IMAD R9, R12, UR4, R9 ;  /* 0x000000040c097c24 */ /* 0x000fc6000f8e0209 */
[-C--:B------:R-:W-:Y:S01]  /*1140*/  ISETP.GE.U32.AND P0, PT, R16, R7.reuse, PT ;  /* 0x000000071000720c */ /* 0x080fe20003f06070 */
[----:B------:R-:W-:Y:S01]  /*1150*/  IMAD R9, R14, R7, R9 ;  /* 0x000000070e097224 */ /* 0x000fe200078e0209 */
[----:B------:R-:W-:-:S03]  /*1160*/  IADD3 R8, P2, PT, -R7, R16, RZ ;  /* 0x0000001007087210 */ /* 0x000fc60007f5e1ff */
[----:B------:R-:W-:Y:S01]  /*1170*/  IMAD.X R13, R10, 0x1, ~R9, P1 ;  /* 0x000000010a0d7824 */ /* 0x000fe200008e0e09 */
[----:B------:R-:W-:-:S04]  /*1180*/  IADD3 R9, P1, PT, R12, 0x1, RZ ;  /* 0x000000010c097810 */ /* 0x000fc80007f3e0ff */
[C---:B------:R-:W-:Y:S01]  /*1190*/  ISETP.GE.U32.AND.EX P0, PT, R13.reuse, UR4, PT, P0 ;  /* 0x000000040d007c0c */ /* 0x040fe2000bf06100 */
[----:B------:R-:W-:Y:S01]  /*11a0*/  IMAD.X R11, RZ, RZ, R14, P1 ;  /* 0x000000ffff0b7224 */ /* 0x000fe200008e060e */
[----:B------:R-:W-:Y:S02]  /*11b0*/  IADD3.X R10, PT, PT, R13, ~UR4, RZ, P2, !PT ;  /* 0x800000040d0a7c10 */ /* 0x000fe400097fe4ff */
[----:B------:R-:W-:Y:S02]  /*11c0*/  SEL R8, R8, R16, P0 ;  /* 0x0000001008087207 */ /* 0x000fe40000000000 */
[----:B------:R-:W-:Y:S02]  /*11d0*/  SEL R9, R9, R12, P0 ;  /* 0x0000000c09097207 */ /* 0x000fe40000000000 */
[----:B------:R-:W-:Y:S02]  /*11e0*/  SEL R10, R10, R13, P0 ;  /* 0x0000000d0a0a7207 */ /* 0x000fe40000000000 */
[----:B------:R-:W-:-:S02]  /*11f0*/  SEL R11, R11, R14, P0 ;  /* 0x0000000e0b0b7207 */ /* 0x000fc40000000000 */
[----:B------:R-:W-:Y:S02]  /*1200*/  ISETP.GE.U32.AND P0, PT, R8, R7, PT ;  /* 0x000000070800720c */ /* 0x000fe40003f06070 */
[----:B------:R-:W-:Y:S02]  /*1210*/  IADD3 R8, P2, PT, R9, 0x1, RZ ;  /* 0x0000000109087810 */ /* 0x000fe40007f5e0ff */
[----:B------:R-:W-:Y:S02]  /*1220*/  ISETP.GE.U32.AND.EX P0, PT, R10, UR4, PT, P0 ;  /* 0x000000040a007c0c */ /* 0x000fe4000bf06100 */
[----:B------:R-:W-:Y:S01]  /*1230*/  ISETP.NE.U32.AND P1, PT, R7, RZ, PT ;  /* 0x000000ff0700720c */ /* 0x000fe20003f25070 */
[----:B------:R-:W-:Y:S01]  /*1240*/  IMAD.X R10, RZ, RZ, R11, P2 ;  /* 0x000000ffff0a7224 */ /* 0x000fe200010e060b */
[----:B------:R-:W-:Y:S01]  /*1250*/  SEL R7, R8, R9, P0 ;  /* 0x0000000908077207 */ /* 0x000fe20000000000 */
[----:B------:R-:W-:Y:S01]  /*1260*/  IMAD.MOV.U32 R8, RZ, RZ, R0 ;  /* 0x000000ffff087224 */ /* 0x000fe200078e0000 */
[----:B------:R-:W-:Y:S01]  /*1270*/  ISETP.NE.AND.EX P1, PT, RZ, UR4, PT, P1 ;  /* 0x00000004ff007c0c */ /* 0x000fe2000bf25310 */
[----:B------:R-:W-:Y:S01]  /*1280*/  IMAD.MOV.U32 R9, RZ, RZ, 0x0 ;  /* 0x00000000ff097424 */ /* 0x000fe200078e00ff */
[----:B------:R-:W-:-:S02]  /*1290*/  SEL R10, R10, R11, P0 ;  /* 0x0000000b0a0a7207 */ /* 0x000fc40000000000 */
[----:B------:R-:W-:Y:S02]  /*12a0*/  SEL R7, R7, 0xffffffff, P1 ;  /* 0xffffffff07077807 */ /* 0x000fe40000800000 */
[----:B------:R-:W-:Y:S01]  /*12b0*/  SEL R10, R10, 0xffffffff, P1 ;  /* 0xffffffff0a0a7807 */ /* 0x000fe20000800000 */
[----:B------:R-:W-:Y:S06]  /*12c0*/  RET.REL.NODEC R8 `(_Z20mandelbrot_single_smjjPjj) ;  /* 0xffffffec084c7950 */ /* 0x000fec0003c3ffff */
        .weak           $__internal_1_$__cuda_sm3x_div_rn_noftz_f32_slowpath
        .type           $__internal_1_$__cuda_sm3x_div_rn_noftz_f32_slowpath,@function
        .size           $__internal_1_$__cuda_sm3x_div_rn_noftz_f32_slowpath,(.L_x_31 - $__internal_1_$__cuda_sm3x_div_rn_noftz_f32_slowpath)
$__internal_1_$__cuda_sm3x_div_rn_noftz_f32_slowpath:
[--C-:B------:R-:W-:Y:S01]  /*12d0*/  SHF.R.U32.HI R10, RZ, 0x17, R3.reuse ;  /* 0x00000017ff0a7819 */ /* 0x100fe20000011603 */
[----:B------:R-:W-:Y:S01]  /*12e0*/  BSSY.RECONVERGENT B1, `(.L_x_18) ;  /* 0x0000063000017945 */ /* 0x000fe20003800200 */
[----:B------:R-:W-:Y:S01]  /*12f0*/  SHF.R.U32.HI R9, RZ, 0x17, R0 ;  /* 0x00000017ff097819 */ /* 0x000fe20000011600 */
[----:B------:R-:W-:Y:S01]  /*1300*/  IMAD.MOV.U32 R11, RZ, RZ, R3 ;  /* 0x000000ffff0b7224 */ /* 0x000fe200078e0003 */
[----:B------:R-:W-:Y:S02]  /*1310*/  LOP3.LUT R10, R10, 0xff, RZ, 0xc0, !PT ;  /* 0x000000ff0a0a7812 */ /* 0x000fe400078ec0ff */
[----:B------:R-:W-:-:S03]  /*1320*/  LOP3.LUT R14, R9, 0xff, RZ, 0xc0, !PT ;  /* 0x000000ff090e7812 */ /* 0x000fc600078ec0ff */
[----:B------:R-:W-:Y:S02]  /*1330*/  VIADD R13, R10, 0xffffffff ;  /* 0xffffffff0a0d7836 */ /* 0x000fe40000000000 */
[----:B------:R-:W-:-:S03]  /*1340*/  VIADD R12, R14, 0xffffffff ;  /* 0xffffffff0e0c7836 */ /* 0x000fc60000000000 */
[----:B------:R-:W-:-:S04]  /*1350*/  ISETP.GT.U32.AND P0, PT, R13, 0xfd, PT ;  /* 0x000000fd0d00780c */ /* 0x000fc80003f04070 */
[----:B------:R-:W-:-:S13]  /*1360*/  ISETP.GT.U32.OR P0, PT, R12, 0xfd, P0 ;  /* 0x000000fd0c00780c */ /* 0x000fda0000704470 */
[----:B------:R-:W-:Y:S01]  /*1370*/  @!P0 IMAD.MOV.U32 R9, RZ, RZ, RZ ;  /* 0x000000ffff098224 */ /* 0x000fe200078e00ff */
[----:B------:R-:W-:Y:S06]  /*1380*/  @!P0 BRA `(.L_x_19) ;  /* 0x00000000005c8947 */ /* 0x000fec0003800000 */
[----:B------:R-:W-:Y:S02]  /*1390*/  FSETP.GTU.FTZ.AND P0, PT, |R0|, +INF , PT ;  /* 0x7f8000000000780b */ /* 0x000fe40003f1c200 */
[----:B------:R-:W-:-:S04]  /*13a0*/  FSETP.GTU.FTZ.AND P1, PT, |R3|, +INF , PT ;  /* 0x7f8000000300780b */ /* 0x000fc80003f3c200 */
[----:B------:R-:W-:-:S13]  /*13b0*/  PLOP3.LUT P0, PT, P0, P1, PT, 0xf8, 0x8f ;  /* 0x00000000008f781c */ /* 0x000fda0000703f70 */
[----:B------:R-:W-:Y:S05]  /*13c0*/  @P0 BRA `(.L_x_20) ;  /* 0x00000004004c0947 */ /* 0x000fea0003800000 */
[----:B------:R-:W-:-:S13]  /*13d0*/  LOP3.LUT P0, RZ, R11, 0x7fffffff, R0, 0xc8, !PT ;  /* 0x7fffffff0bff7812 */ /* 0x000fda000780c800 */
[----:B------:R-:W-:Y:S05]  /*13e0*/  @!P0 BRA `(.L_x_21) ;  /* 0x00000004003c8947 */ /* 0x000fea0003800000 */
[C---:B------:R-:W-:Y:S02]  /*13f0*/  FSETP.NEU.FTZ.AND P2, PT, |R0|.reuse, +INF , PT ;  /* 0x7f8000000000780b */ /* 0x040fe40003f5d200 */
[----:B------:R-:W-:Y:S02]  /*1400*/  FSETP.NEU.FTZ.AND P1, PT, |R3|, +INF , PT ;  /* 0x7f8000000300780b */ /* 0x000fe40003f3d200 */
[----:B------:R-:W-:-:S11]  /*1410*/  FSETP.NEU.FTZ.AND P0, PT, |R0|, +INF , PT ;  /* 0x7f8000000000780b */ /* 0x000fd60003f1d200 */
[----:B------:R-:W-:Y:S05]  /*1420*/  @!P1 BRA !P2, `(.L_x_21) ;  /* 0x00000004002c9947 */ /* 0x000fea0005000000 */
[----:B------:R-:W-:-:S04]  /*1430*/  LOP3.LUT P2, RZ, R0, 0x7fffffff, RZ, 0xc0, !PT ;  /* 0x7fffffff00ff7812 */ /* 0x000fc8000784c0ff */
[----:B------:R-:W-:-:S13]  /*1440*/  PLOP3.LUT P1, PT, P1, P2, PT, 0x2f, 0xf2 ;  /* 0x0000000000f2781c */ /* 0x000fda0000f24577 */
[----:B------:R-:W-:Y:S05]  /*1450*/  @P1 BRA `(.L_x_22) ;  /* 0x0000000400181947 */ /* 0x000fea0003800000 */
[----:B------:R-:W-:-:S04]  /*1460*/  LOP3.LUT P1, RZ, R11, 0x7fffffff, RZ, 0xc0, !PT ;  /* 0x7fffffff0bff7812 */ /* 0x000fc8000782c0ff */
[----:B------:R-:W-:-:S13]  /*1470*/  PLOP3.LUT P0, PT, P0, P1, PT, 0x2f, 0xf2 ;  /* 0x0000000000f2781c */ /* 0x000fda0000702577 */
[----:B------:R-:W-:Y:S05]  /*1480*/  @P0 BRA `(.L_x_23) ;  /* 0x0000000400000947 */ /* 0x000fea0003800000 */
[----:B------:R-:W-:Y:S02]  /*1490*/  ISETP.GE.AND P0, PT, R12, RZ, PT ;  /* 0x000000ff0c00720c */ /* 0x000fe40003f06270 */
[----:B------:R-:W-:-:S11]  /*14a0*/  ISETP.GE.AND P1, PT, R13, RZ, PT ;  /* 0x000000ff0d00720c */ /* 0x000fd60003f26270 */
[----:B------:R-:W-:Y:S02]  /*14b0*/  @P0 IMAD.MOV.U32 R9, RZ, RZ, RZ ;  /* 0x000000ffff090224 */ /* 0x000fe400078e00ff */
[----:B------:R-:W-:Y:S01]  /*14c0*/  @!P0 FFMA R0, R0, 1.84467440737095516160e+19, RZ ;  /* 0x5f80000000008823 */ /* 0x000fe200000000ff */
[----:B------:R-:W-:Y:S02]  /*14d0*/  @!P0 IMAD.MOV.U32 R9, RZ, RZ, -0x40 ;  /* 0xffffffc0ff098424 */ /* 0x000fe400078e00ff */
[----:B------:R-:W-:Y:S02]  /*14e0*/  @!P1 FFMA R11, R3, 1.84467440737095516160e+19, RZ ;  /* 0x5f800000030b9823 */ /* 0x000fe400000000ff */
[----:B------:R-:W-:-:S07]  /*14f0*/  @!P1 VIADD R9, R9, 0x40 ;  /* 0x0000004009099836 */ /* 0x000fce0000000000 */
.L_x_19:
[----:B------:R-:W-:Y:S01]  /*1500*/  LEA R12, R10, 0xc0800000, 0x17 ;  /* 0xc08000000a0c7811 */ /* 0x000fe200078eb8ff */
[----:B------:R-:W-:Y:S04]  /*1510*/  BSSY.RECONVERGENT B2, `(.L_x_24) ;  /* 0x0000036000027945 */ /* 0x000fe80003800200 */
[----:B------:R-:W-:Y:S02]  /*1520*/  IMAD.IADD R12, R11, 0x1, -R12 ;  /* 0x000000010b0c7824 */ /* 0x000fe400078e0a0c */
[----:B------:R-:W-:Y:S02]  /*1530*/  VIADD R11, R14, 0xffffff81 ;  /* 0xffffff810e0b7836 */ /* 0x000fe40000000000 */
[----:B------:R0:W1:Y:S01]  /*1540*/  MUFU.RCP R13, R12 ;  /* 0x0000000c000d7308 */ /* 0x0000620000001000 */
[----:B------:R-:W-:Y:S01]  /*1550*/  FADD.FTZ R15, -R12, -RZ ;  /* 0x800000ff0c0f7221 */ /* 0x000fe20000010100 */
[C---:B------:R-:W-:Y:S01]  /*1560*/  IMAD R0, R11.reuse, -0x800000, R0 ;  /* 0xff8000000b007824 */ /* 0x040fe200078e0200 */
[----:B0-----:R-:W-:-:S05]  /*1570*/  IADD3 R12, PT, PT, R11, 0x7f, -R10 ;  /* 0x0000007f0b0c7810 */ /* 0x001fca0007ffe80a */
[----:B------:R-:W-:Y:S02]  /*1580*/  IMAD.IADD R9, R12, 0x1, R9 ;  /* 0x000000010c097824 */ /* 0x000fe400078e0209 */
[----:B-1----:R-:W-:-:S04]  /*1590*/  FFMA R14, R13, R15, 1 ;  /* 0x3f8000000d0e7423 */ /* 0x002fc8000000000f */
[----:B------:R-:W-:-:S04]  /*15a0*/  FFMA R16, R13, R14, R13 ;  /* 0x0000000e0d107223 */ /* 0x000fc8000000000d */
[----:B------:R-:W-:-:S04]  /*15b0*/  FFMA R13, R0, R16, RZ ;  /* 0x00000010000d7223 */ /* 0x000fc800000000ff */
[----:B------:R-:W-:-:S04]  /*15c0*/  FFMA R14, R15, R13, R0 ;  /* 0x0000000d0f0e7223 */ /* 0x000fc80000000000 */
[----:B------:R-:W-:-:S04]  /*15d0*/  FFMA R13, R16, R14, R13 ;  /* 0x0000000e100d7223 */ /* 0x000fc8000000000d */
[----:B------:R-:W-:-:S04]  /*15e0*/  FFMA R14, R15, R13, R0 ;  /* 0x0000000d0f0e7223 */ /* 0x000fc80000000000 */
[----:B------:R-:W-:-:S05]  /*15f0*/  FFMA R0, R16, R14, R13 ;  /* 0x0000000e10007223 */ /* 0x000fca000000000d */
[----:B------:R-:W-:-:S04]  /*1600*/  SHF.R.U32.HI R10, RZ, 0x17, R0 ;  /* 0x00000017ff0a7819 */ /* 0x000fc80000011600 */
[----:B------:R-:W-:-:S05]  /*1610*/  LOP3.LUT R10, R10, 0xff, RZ, 0xc0, !PT ;  /* 0x000000ff0a0a7812 */ /* 0x000fca00078ec0ff */
[----:B------:R-:W-:-:S04]  /*1620*/  IMAD.IADD R15, R10, 0x1, R9 ;  /* 0x000000010a0f7824 */ /* 0x000fc800078e0209 */
[----:B------:R-:W-:-:S05]  /*1630*/  VIADD R10, R15, 0xffffffff ;  /* 0xffffffff0f0a7836 */ /* 0x000fca0000000000 */
[----:B------:R-:W-:-:S13]  /*1640*/  ISETP.GE.U32.AND P0, PT, R10, 0xfe, PT ;  /* 0x000000fe0a00780c */ /* 0x000fda0003f06070 */
[----:B------:R-:W-:Y:S05]  /*1650*/  @!P0 BRA `(.L_x_25) ;  /* 0x0000000000808947 */ /* 0x000fea0003800000 */
[----:B------:R-:W-:-:S13]  /*1660*/  ISETP.GT.AND P0, PT, R15, 0xfe, PT ;  /* 0x000000fe0f00780c */ /* 0x000fda0003f04270 */
[----:B------:R-:W-:Y:S05]  /*1670*/  @P0 BRA `(.L_x_26) ;  /* 0x00000000006c0947 */ /* 0x000fea0003800000 */
[----:B------:R-:W-:-:S13]  /*1680*/  ISETP.GE.AND P0, PT, R15, 0x1, PT ;  /* 0x000000010f00780c */ /* 0x000fda0003f06270 */
[----:B------:R-:W-:Y:S05]  /*1690*/  @P0 BRA `(.L_x_27) ;  /* 0x0000000000740947 */ /* 0x000fea0003800000 */
[----:B------:R-:W-:Y:S02]  /*16a0*/  ISETP.GE.AND P0, PT, R15, -0x18, PT ;  /* 0xffffffe80f00780c */ /* 0x000fe40003f06270 */
[----:B------:R-:W-:-:S11]  /*16b0*/  LOP3.LUT R0, R0, 0x80000000, RZ, 0xc0, !PT ;  /* 0x8000000000007812 */ /* 0x000fd600078ec0ff */
[----:B------:R-:W-:Y:S05]  /*16c0*/  @!P0 BRA `(.L_x_27) ;  /* 0x0000000000688947 */ /* 0x000fea0003800000 */
[CCC-:B------:R-:W-:Y:S01]  /*16d0*/  FFMA.RZ R9, R16.reuse, R14.reuse, R13.reuse ;  /* 0x0000000e10097223 */ /* 0x1c0fe2000000c00d */
[C---:B------:R-:W-:Y:S02]  /*16e0*/  VIADD R12, R15.reuse, 0x20 ;  /* 0x000000200f0c7836 */ /* 0x040fe40000000000 */
[CCC-:B------:R-:W-:Y:S01]  /*16f0*/  FFMA.RM R10, R16.reuse, R14.reuse, R13.reuse ;  /* 0x0000000e100a7223 */ /* 0x1c0fe2000000400d */
[----:B------:R-:W-:Y:S02]  /*1700*/  ISETP.NE.AND P2, PT, R15, RZ, PT ;  /* 0x000000ff0f00720c */ /* 0x000fe40003f45270 */
[----:B------:R-:W-:Y:S01]  /*1710*/  LOP3.LUT R11, R9, 0x7fffff, RZ, 0xc0, !PT ;  /* 0x007fffff090b7812 */ /* 0x000fe200078ec0ff */
[----:B------:R-:W-:Y:S01]  /*1720*/  FFMA.RP R9, R16, R14, R13 ;  /* 0x0000000e10097223 */ /* 0x000fe2000000800d */
[----:B------:R-:W-:Y:S01]  /*1730*/  IMAD.MOV R13, RZ, RZ, -R15 ;  /* 0x000000ffff0d7224 */ /* 0x000fe200078e0a0f */
[----:B------:R-:W-:Y:S02]  /*1740*/  ISETP.NE.AND P1, PT, R15, RZ, PT ;  /* 0x000000ff0f00720c */ /* 0x000fe40003f25270 */
[----:B------:R-:W-:-:S02]  /*1750*/  LOP3.LUT R11, R11, 0x800000, RZ, 0xfc, !PT ;  /* 0x008000000b0b7812 */ /* 0x000fc400078efcff */
[----:B------:R-:W-:Y:S02]  /*1760*/  FSETP.NEU.FTZ.AND P0, PT, R9, R10, PT ;  /* 0x0000000a0900720b */ /* 0x000fe40003f1d000 */
[----:B------:R-:W-:Y:S02]  /*1770*/  SHF.L.U32 R12, R11, R12, RZ ;  /* 0x0000000c0b0c7219 */ /* 0x000fe400000006ff */
[----:B------:R-:W-:Y:S02]  /*1780*/  SEL R10, R13, RZ, P2 ;  /* 0x000000ff0d0a7207 */ /* 0x000fe40001000000 */
[----:B------:R-:W-:Y:S02]  /*1790*/  ISETP.NE.AND P1, PT, R12, RZ, P1 ;  /* 0x000000ff0c00720c */ /* 0x000fe40000f25270 */
[----:B------:R-:W-:Y:S02]  /*17a0*/  SHF.R.U32.HI R10, RZ, R10, R11 ;  /* 0x0000000aff0a7219 */ /* 0x000fe4000001160b */
[----:B------:R-:W-:-:S02]  /*17b0*/  PLOP3.LUT P0, PT, P0, P1, PT, 0xf8, 0x8f ;  /* 0x00000000008f781c */ /* 0x000fc40000703f70 */
[----:B------:R-:W-:Y:S02]  /*17c0*/  SHF.R.U32.HI R12, RZ, 0x1, R10 ;  /* 0x00000001ff0c7819 */ /* 0x000fe4000001160a */
[----:B------:R-:W-:-:S04]  /*17d0*/  SEL R9, RZ, 0x1, !P0 ;  /* 0x00000001ff097807 */ /* 0x000fc80004000000 */
[----:B------:R-:W-:-:S04]  /*17e0*/  LOP3.LUT R9, R9, 0x1, R12, 0xf8, !PT ;  /* 0x0000000109097812 */ /* 0x000fc800078ef80c */
[----:B------:R-:W-:-:S05]  /*17f0*/  LOP3.LUT R9, R9, R10, RZ, 0xc0, !PT ;  /* 0x0000000a09097212 */ /* 0x000fca00078ec0ff */
[----:B------:R-:W-:-:S05]  /*1800*/  IMAD.IADD R9, R12, 0x1, R9 ;  /* 0x000000010c097824 */ /* 0x000fca00078e0209 */
[----:B------:R-:W-:Y:S01]  /*1810*/  LOP3.LUT R0, R9, R0, RZ, 0xfc, !PT ;  /* 0x0000000009007212 */ /* 0x000fe200078efcff */
[----:B------:R-:W-:Y:S06]  /*1820*/  BRA `(.L_x_27) ;  /* 0x0000000000107947 */ /* 0x000fec0003800000 */
.L_x_26:
[----:B------:R-:W-:-:S04]  /*1830*/  LOP3.LUT R0, R0, 0x80000000, RZ, 0xc0, !PT ;  /* 0x8000000000007812 */ /* 0x000fc800078ec0ff */
[----:B------:R-:W-:Y:S01]  /*1840*/  LOP3.LUT R0, R0, 0x7f800000, RZ, 0xfc, !PT ;  /* 0x7f80000000007812 */ /* 0x000fe200078efcff */
[----:B------:R-:W-:Y:S06]  /*1850*/  BRA `(.L_x_27) ;  /* 0x0000000000047947 */ /* 0x000fec0003800000 */
.L_x_25:
[----:B------:R-:W-:-:S07]  /*1860*/  IMAD R0, R9, 0x800000, R0 ;  /* 0x0080000009007824 */ /* 0x000fce00078e0200 */
.L_x_27:
[----:B------:R-:W-:Y:S05]  /*1870*/  BSYNC.RECONVERGENT B2 ;  /* 0x0000000000027941 */ /* 0x000fea0003800200 */
.L_x_24:
[----:B------:R-:W-:Y:S05]  /*1880*/  BRA `(.L_x_28) ;  /* 0x0000000000207947 */ /* 0x000fea0003800000 */
.L_x_23:
[----:B------:R-:W-:-:S04]  /*1890*/  LOP3.LUT R0, R11, 0x80000000, R0, 0x48, !PT ;  /* 0x800000000b007812 */ /* 0x000fc800078e4800 */
[----:B------:R-:W-:Y:S01]  /*18a0*/  LOP3.LUT R0, R0, 0x7f800000, RZ, 0xfc, !PT ;  /* 0x7f80000000007812 */ /* 0x000fe200078efcff */
[----:B------:R-:W-:Y:S06]  /*18b0*/  BRA `(.L_x_28) ;  /* 0x0000000000147947 */ /* 0x000fec0003800000 */
.L_x_22:
[----:B------:R-:W-:Y:S01]  /*18c0*/  LOP3.LUT R0, R11, 0x80000000, R0, 0x48, !PT ;  /* 0x800000000b007812 */ /* 0x000fe200078e4800 */
[----:B------:R-:W-:Y:S06]  /*18d0*/  BRA `(.L_x_28) ;  /* 0x00000000000c7947 */ /* 0x000fec0003800000 */
.L_x_21:
[----:B------:R-:W0:Y:S01]  /*18e0*/  MUFU.RSQ R0, -QNAN ;  /* 0xffc0000000007908 */ /* 0x000e220000001400 */
[----:B------:R-:W-:Y:S05]  /*18f0*/  BRA `(.L_x_28) ;  /* 0x0000000000047947 */ /* 0x000fea0003800000 */
.L_x_20:
[----:B------:R-:W-:-:S07]  /*1900*/  FADD.FTZ R0, R0, R3 ;  /* 0x0000000300007221 */ /* 0x000fce0000010000 */
.L_x_28:
[----:B------:R-:W-:Y:S05]  /*1910*/  BSYNC.RECONVERGENT B1 ;  /* 0x0000000000017941 */ /* 0x000fea0003800200 */
.L_x_18:
[----:B------:R-:W-:-:S04]  /*1920*/  IMAD.MOV.U32 R9, RZ, RZ, 0x0 ;  /* 0x00000000ff097424 */ /* 0x000fc800078e00ff */
[----:B0-----:R-:W-:Y:S05]  /*1930*/  RET.REL.NODEC R8 `(_Z20mandelbrot_single_smjjPjj) ;  /* 0xffffffe408b07950 */ /* 0x001fea0003c3ffff */
.L_x_29:
[----:B------:R-:W-:-:S00]  /*1940*/  BRA `(.L_x_29) ;  /* 0xfffffffc00fc7947 */ /* 0x000fc0000383ffff */
[----:B------:R-:W-:-:S00]  /*1950*/  NOP ;  /* 0x0000000000007918 */ /* 0x000fc00000000000 */
        /* <DEDUP_REMOVED lines=10> */
.L_x_31:


//--------------------- .nv.shared.reserved.0     --------------------------
	.section	.nv.shared.reserved.0,"aw",@nobits
	.weak		__nv_reservedSMEM_offset_0_alias
	.size		__nv_reservedSMEM_offset_0_alias, 0, 64
	.other		__nv_reservedSMEM_offset_0_alias,@"STO_CUDA_RESERVED_SHARED STV_DEFAULT"
__nv_reservedSMEM_offset_0_alias:
	.zero		0
	.zero		64


//--------------------- .nv.constant0._Z20mandelbrot_single_smjjPjj --------------------------
	.section	.nv.constant0._Z20mandelbrot_single_smjjPjj,"a",@progbits
	.sectionflags	@""
	.align	4
.nv.constant0._Z20mandelbrot_single_smjjPjj:
	.zero		916


//--------------------- SYMBOLS --------------------------

	.type		.nv.reservedSmem.offset0,@object
	.size		.nv.reservedSmem.offset0,0x4
